	.target	sm_100a

	.elftype	@"ET_EXEC"


//--------------------- .note.nv.tkinfo           --------------------------
	.section	.note.nv.tkinfo,"",@"SHT_NOTE"
	.sectionflags	@"SHF_NOTE_NV_TKINFO"
	.tkinfo
        /*0018*/ 	.word	0x00000002
        /*0030*/ 	.string	""
        /*0030*/ 	.string	"ptxas"
        /*0030*/ 	.string	"Cuda compilation tools, release 13.0, V13.0.88"
        /*0030*/ 	.string	"Build cuda_13.0.r13.0/compiler.36424714_0"
        /*0030*/ 	.string	"-arch sm_100a -m 64 "



//--------------------- .note.nv.cuinfo           --------------------------
	.section	.note.nv.cuinfo,"",@"SHT_NOTE"
	.sectionflags	@"SHF_NOTE_NV_CUINFO"
        /*0018*/ 	.short	0x0002
        /*001a*/ 	.short	0x0064
        /*001c*/ 	.short	0x0082
	.zero		2


//--------------------- .nv.info                  --------------------------
	.section	.nv.info,"",@"SHT_CUDA_INFO"
	.align	4


	//----- nvinfo : EIATTR_REGCOUNT
	.align		4
        /*0000*/ 	.byte	0x04, 0x2f
        /*0002*/ 	.short	(.L_12 - .L_11)
	.align		4
.L_11:
        /*0004*/ 	.word	index@(_ZN7cutlass13device_kernelIN5flash11enable_sm90INS1_16FlashAttnFwdSm90INS1_25CollectiveMainloopFwdSm90ILi2EN4cute5tupleIJNS5_1CILi1EEES8_S8_EEENS6_IJNS7_ILi128EEESA_SA_EEELi128ENS_10bfloat16_tEfNS_4arch4Sm90ELb1ELb0ELb0ELb1ELb1ELb1ELb0ELb1ELb1ELb1ELb1ELb0EEENS1_21CollectiveEpilogueFwdISB_S9_SC_SE_Li256ELb1ELb1ELb1ELb0EEENS1_36VarlenDynamicPersistentTileSchedulerILi128ELi128ELi256ELi128ELb1ELb1ELb1ELb1ELb1ELb1EEEEEEEEEvNT_6ParamsE)
        /*0008*/ 	.word	0x00000004


	//----- nvinfo : EIATTR_FRAME_SIZE
	.align		4
.L_12:
        /*000c*/ 	.byte	0x04, 0x11
        /*000e*/ 	.short	(.L_14 - .L_13)
	.align		4
.L_13:
        /*0010*/ 	.word	index@(_ZN7cutlass13device_kernelIN5flash11enable_sm90INS1_16FlashAttnFwdSm90INS1_25CollectiveMainloopFwdSm90ILi2EN4cute5tupleIJNS5_1CILi1EEES8_S8_EEENS6_IJNS7_ILi128EEESA_SA_EEELi128ENS_10bfloat16_tEfNS_4arch4Sm90ELb1ELb0ELb0ELb1ELb1ELb1ELb0ELb1ELb1ELb1ELb1ELb0EEENS1_21CollectiveEpilogueFwdISB_S9_SC_SE_Li256ELb1ELb1ELb1ELb0EEENS1_36VarlenDynamicPersistentTileSchedulerILi128ELi128ELi256ELi128ELb1ELb1ELb1ELb1ELb1ELb1EEEEEEEEEvNT_6ParamsE)
        /*0014*/ 	.word	0x00000000


	//----- nvinfo : EIATTR_REGCOUNT
	.align		4
.L_14:
        /*0018*/ 	.byte	0x04, 0x2f
        /*001a*/ 	.short	(.L_16 - .L_15)
	.align		4
.L_15:
        /*001c*/ 	.word	index@(_ZN7cutlass13device_kernelIN5flash11enable_sm90INS1_16FlashAttnFwdSm90INS1_25CollectiveMainloopFwdSm90ILi2EN4cute5tupleIJNS5_1CILi1EEES8_S8_EEENS6_IJNS7_ILi128EEESA_SA_EEELi128ENS_10bfloat16_tEfNS_4arch4Sm90ELb1ELb0ELb0ELb1ELb1ELb0ELb0ELb1ELb1ELb1ELb1ELb0EEENS1_21CollectiveEpilogueFwdISB_S9_SC_SE_Li256ELb1ELb1ELb1ELb0EEENS1_36VarlenDynamicPersistentTileSchedulerILi128ELi128ELi256ELi128ELb1ELb1ELb1ELb1ELb1ELb1EEEEEEEEEvNT_6ParamsE)
        /*0020*/ 	.word	0x00000004


	//----- nvinfo : EIATTR_FRAME_SIZE
	.align		4
.L_16:
        /*0024*/ 	.byte	0x04, 0x11
        /*0026*/ 	.short	(.L_18 - .L_17)
	.align		4
.L_17:
        /*0028*/ 	.word	index@(_ZN7cutlass13device_kernelIN5flash11enable_sm90INS1_16FlashAttnFwdSm90INS1_25CollectiveMainloopFwdSm90ILi2EN4cute5tupleIJNS5_1CILi1EEES8_S8_EEENS6_IJNS7_ILi128EEESA_SA_EEELi128ENS_10bfloat16_tEfNS_4arch4Sm90ELb1ELb0ELb0ELb1ELb1ELb0ELb0ELb1ELb1ELb1ELb1ELb0EEENS1_21CollectiveEpilogueFwdISB_S9_SC_SE_Li256ELb1ELb1ELb1ELb0EEENS1_36VarlenDynamicPersistentTileSchedulerILi128ELi128ELi256ELi128ELb1ELb1ELb1ELb1ELb1ELb1EEEEEEEEEvNT_6ParamsE)
        /*002c*/ 	.word	0x00000000


	//----- nvinfo : EIATTR_REGCOUNT
	.align		4
.L_18:
        /*0030*/ 	.byte	0x04, 0x2f
        /*0032*/ 	.short	(.L_20 - .L_19)
	.align		4
.L_19:
        /*0034*/ 	.word	index@(_ZN7cutlass13device_kernelIN5flash11enable_sm90INS1_16FlashAttnFwdSm90INS1_25CollectiveMainloopFwdSm90ILi2EN4cute5tupleIJNS5_1CILi1EEES8_S8_EEENS6_IJNS7_ILi128EEESA_SA_EEELi128ENS_10bfloat16_tEfNS_4arch4Sm90ELb1ELb0ELb0ELb0ELb1ELb0ELb0ELb1ELb1ELb1ELb1ELb0EEENS1_21CollectiveEpilogueFwdISB_S9_SC_SE_Li256ELb0ELb1ELb1ELb0EEENS1_19SingleTileSchedulerILb0ELb1ELb1ELi128EEEEEEEEEvNT_6ParamsE)
        /*0038*/ 	.word	0x00000004


	//----- nvinfo : EIATTR_FRAME_SIZE
	.align		4
.L_20:
        /*003c*/ 	.byte	0x04, 0x11
        /*003e*/ 	.short	(.L_22 - .L_21)
	.align		4
.L_21:
        /*0040*/ 	.word	index@(_ZN7cutlass13device_kernelIN5flash11enable_sm90INS1_16FlashAttnFwdSm90INS1_25CollectiveMainloopFwdSm90ILi2EN4cute5tupleIJNS5_1CILi1EEES8_S8_EEENS6_IJNS7_ILi128EEESA_SA_EEELi128ENS_10bfloat16_tEfNS_4arch4Sm90ELb1ELb0ELb0ELb0ELb1ELb0ELb0ELb1ELb1ELb1ELb1ELb0EEENS1_21CollectiveEpilogueFwdISB_S9_SC_SE_Li256ELb0ELb1ELb1ELb0EEENS1_19SingleTileSchedulerILb0ELb1ELb1ELi128EEEEEEEEEvNT_6ParamsE)
        /*0044*/ 	.word	0x00000000


	//----- nvinfo : EIATTR_REGCOUNT
	.align		4
.L_22:
        /*0048*/ 	.byte	0x04, 0x2f
        /*004a*/ 	.short	(.L_24 - .L_23)
	.align		4
.L_23:
        /*004c*/ 	.word	index@(_ZN7cutlass13device_kernelIN5flash11enable_sm90INS1_16FlashAttnFwdSm90INS1_25CollectiveMainloopFwdSm90ILi2EN4cute5tupleIJNS5_1CILi1EEES8_S8_EEENS6_IJNS7_ILi128EEESA_SA_EEELi128ENS_10bfloat16_tEfNS_4arch4Sm90ELb0ELb1ELb0ELb1ELb1ELb1ELb0ELb1ELb1ELb1ELb1ELb0EEENS1_21CollectiveEpilogueFwdISB_S9_SC_SE_Li256ELb1ELb1ELb1ELb0EEENS1_36VarlenDynamicPersistentTileSchedulerILi128ELi128ELi256ELi128ELb1ELb1ELb1ELb1ELb0ELb1EEEEEEEEEvNT_6ParamsE)
        /*0050*/ 	.word	0x00000004


	//----- nvinfo : EIATTR_FRAME_SIZE
	.align		4
.L_24:
        /*0054*/ 	.byte	0x04, 0x11
        /*0056*/ 	.short	(.L_26 - .L_25)
	.align		4
.L_25:
        /*0058*/ 	.word	index@(_ZN7cutlass13device_kernelIN5flash11enable_sm90INS1_16FlashAttnFwdSm90INS1_25CollectiveMainloopFwdSm90ILi2EN4cute5tupleIJNS5_1CILi1EEES8_S8_EEENS6_IJNS7_ILi128EEESA_SA_EEELi128ENS_10bfloat16_tEfNS_4arch4Sm90ELb0ELb1ELb0ELb1ELb1ELb1ELb0ELb1ELb1ELb1ELb1ELb0EEENS1_21CollectiveEpilogueFwdISB_S9_SC_SE_Li256ELb1ELb1ELb1ELb0EEENS1_36VarlenDynamicPersistentTileSchedulerILi128ELi128ELi256ELi128ELb1ELb1ELb1ELb1ELb0ELb1EEEEEEEEEvNT_6ParamsE)
        /*005c*/ 	.word	0x00000000


	//----- nvinfo : EIATTR_REGCOUNT
	.align		4
.L_26:
        /*0060*/ 	.byte	0x04, 0x2f
        /*0062*/ 	.short	(.L_28 - .L_27)
	.align		4
.L_27:
        /*0064*/ 	.word	index@(_ZN7cutlass13device_kernelIN5flash11enable_sm90INS1_16FlashAttnFwdSm90INS1_25CollectiveMainloopFwdSm90ILi2EN4cute5tupleIJNS5_1CILi1EEES8_S8_EEENS6_IJNS7_ILi128EEESA_SA_EEELi128ENS_10bfloat16_tEfNS_4arch4Sm90ELb0ELb1ELb0ELb1ELb1ELb0ELb0ELb1ELb1ELb1ELb1ELb0EEENS1_21CollectiveEpilogueFwdISB_S9_SC_SE_Li256ELb1ELb1ELb1ELb0EEENS1_36VarlenDynamicPersistentTileSchedulerILi128ELi128ELi256ELi128ELb1ELb1ELb1ELb1ELb0ELb1EEEEEEEEEvNT_6ParamsE)
        /*0068*/ 	.word	0x00000004


	//----- nvinfo : EIATTR_FRAME_SIZE
	.align		4
.L_28:
        /*006c*/ 	.byte	0x04, 0x11
        /*006e*/ 	.short	(.L_30 - .L_29)
	.align		4
.L_29:
        /*0070*/ 	.word	index@(_ZN7cutlass13device_kernelIN5flash11enable_sm90INS1_16FlashAttnFwdSm90INS1_25CollectiveMainloopFwdSm90ILi2EN4cute5tupleIJNS5_1CILi1EEES8_S8_EEENS6_IJNS7_ILi128EEESA_SA_EEELi128ENS_10bfloat16_tEfNS_4arch4Sm90ELb0ELb1ELb0ELb1ELb1ELb0ELb0ELb1ELb1ELb1ELb1ELb0EEENS1_21CollectiveEpilogueFwdISB_S9_SC_SE_Li256ELb1ELb1ELb1ELb0EEENS1_36VarlenDynamicPersistentTileSchedulerILi128ELi128ELi256ELi128ELb1ELb1ELb1ELb1ELb0ELb1EEEEEEEEEvNT_6ParamsE)
        /*0074*/ 	.word	0x00000000


	//----- nvinfo : EIATTR_REGCOUNT
	.align		4
.L_30:
        /*0078*/ 	.byte	0x04, 0x2f
        /*007a*/ 	.short	(.L_32 - .L_31)
	.align		4
.L_31:
        /*007c*/ 	.word	index@(_ZN7cutlass13device_kernelIN5flash11enable_sm90INS1_16FlashAttnFwdSm90INS1_25CollectiveMainloopFwdSm90ILi2EN4cute5tupleIJNS5_1CILi1EEES8_S8_EEENS6_IJNS7_ILi128EEESA_SA_EEELi128ENS_10bfloat16_tEfNS_4arch4Sm90ELb0ELb1ELb0ELb0ELb1ELb0ELb0ELb1ELb1ELb1ELb1ELb0EEENS1_21CollectiveEpilogueFwdISB_S9_SC_SE_Li256ELb0ELb1ELb1ELb0EEENS1_19SingleTileSchedulerILb0ELb1ELb1ELi128EEEEEEEEEvNT_6ParamsE)
        /*0080*/ 	.word	0x00000004


	//----- nvinfo : EIATTR_FRAME_SIZE
	.align		4
.L_32:
        /*0084*/ 	.byte	0x04, 0x11
        /*0086*/ 	.short	(.L_34 - .L_33)
	.align		4
.L_33:
        /*0088*/ 	.word	index@(_ZN7cutlass13device_kernelIN5flash11enable_sm90INS1_16FlashAttnFwdSm90INS1_25CollectiveMainloopFwdSm90ILi2EN4cute5tupleIJNS5_1CILi1EEES8_S8_EEENS6_IJNS7_ILi128EEESA_SA_EEELi128ENS_10bfloat16_tEfNS_4arch4Sm90ELb0ELb1ELb0ELb0ELb1ELb0ELb0ELb1ELb1ELb1ELb1ELb0EEENS1_21CollectiveEpilogueFwdISB_S9_SC_SE_Li256ELb0ELb1ELb1ELb0EEENS1_19SingleTileSchedulerILb0ELb1ELb1ELi128EEEEEEEEEvNT_6ParamsE)
        /*008c*/ 	.word	0x00000000


	//----- nvinfo : EIATTR_REGCOUNT
	.align		4
.L_34:
        /*0090*/ 	.byte	0x04, 0x2f
        /*0092*/ 	.short	(.L_36 - .L_35)
	.align		4
.L_35:
        /*0094*/ 	.word	index@(_ZN7cutlass13device_kernelIN5flash11enable_sm90INS1_16FlashAttnFwdSm90INS1_25CollectiveMainloopFwdSm90ILi2EN4cute5tupleIJNS5_1CILi1EEES8_S8_EEENS6_IJNS7_ILi128EEESA_SA_EEELi128ENS_10bfloat16_tEfNS_4arch4Sm90ELb0ELb0ELb0ELb1ELb1ELb1ELb0ELb1ELb1ELb1ELb1ELb0EEENS1_21CollectiveEpilogueFwdISB_S9_SC_SE_Li256ELb1ELb1ELb1ELb0EEENS1_36VarlenDynamicPersistentTileSchedulerILi128ELi128ELi256ELi128ELb1ELb1ELb1ELb0ELb1ELb1EEEEEEEEEvNT_6ParamsE)
        /*0098*/ 	.word	0x00000004


	//----- nvinfo : EIATTR_FRAME_SIZE
	.align		4
.L_36:
        /*009c*/ 	.byte	0x04, 0x11
        /*009e*/ 	.short	(.L_38 - .L_37)
	.align		4
.L_37:
        /*00a0*/ 	.word	index@(_ZN7cutlass13device_kernelIN5flash11enable_sm90INS1_16FlashAttnFwdSm90INS1_25CollectiveMainloopFwdSm90ILi2EN4cute5tupleIJNS5_1CILi1EEES8_S8_EEENS6_IJNS7_ILi128EEESA_SA_EEELi128ENS_10bfloat16_tEfNS_4arch4Sm90ELb0ELb0ELb0ELb1ELb1ELb1ELb0ELb1ELb1ELb1ELb1ELb0EEENS1_21CollectiveEpilogueFwdISB_S9_SC_SE_Li256ELb1ELb1ELb1ELb0EEENS1_36VarlenDynamicPersistentTileSchedulerILi128ELi128ELi256ELi128ELb1ELb1ELb1ELb0ELb1ELb1EEEEEEEEEvNT_6ParamsE)
        /*00a4*/ 	.word	0x00000000


	//----- nvinfo : EIATTR_REGCOUNT
	.align		4
.L_38:
        /*00a8*/ 	.byte	0x04, 0x2f
        /*00aa*/ 	.short	(.L_40 - .L_39)
	.align		4
.L_39:
        /*00ac*/ 	.word	index@(_ZN7cutlass13device_kernelIN5flash11enable_sm90INS1_16FlashAttnFwdSm90INS1_25CollectiveMainloopFwdSm90ILi2EN4cute5tupleIJNS5_1CILi1EEES8_S8_EEENS6_IJNS7_ILi128EEESA_SA_EEELi128ENS_10bfloat16_tEfNS_4arch4Sm90ELb0ELb0ELb0ELb1ELb1ELb0ELb0ELb1ELb1ELb1ELb1ELb0EEENS1_21CollectiveEpilogueFwdISB_S9_SC_SE_Li256ELb1ELb1ELb1ELb0EEENS1_36VarlenDynamicPersistentTileSchedulerILi128ELi128ELi256ELi128ELb1ELb1ELb1ELb0ELb1ELb1EEEEEEEEEvNT_6ParamsE)
        /*00b0*/ 	.word	0x00000004


	//----- nvinfo : EIATTR_FRAME_SIZE
	.align		4
.L_40:
        /*00b4*/ 	.byte	0x04, 0x11
        /*00b6*/ 	.short	(.L_42 - .L_41)
	.align		4
.L_41:
        /*00b8*/ 	.word	index@(_ZN7cutlass13device_kernelIN5flash11enable_sm90INS1_16FlashAttnFwdSm90INS1_25CollectiveMainloopFwdSm90ILi2EN4cute5tupleIJNS5_1CILi1EEES8_S8_EEENS6_IJNS7_ILi128EEESA_SA_EEELi128ENS_10bfloat16_tEfNS_4arch4Sm90ELb0ELb0ELb0ELb1ELb1ELb0ELb0ELb1ELb1ELb1ELb1ELb0EEENS1_21CollectiveEpilogueFwdISB_S9_SC_SE_Li256ELb1ELb1ELb1ELb0EEENS1_36VarlenDynamicPersistentTileSchedulerILi128ELi128ELi256ELi128ELb1ELb1ELb1ELb0ELb1ELb1EEEEEEEEEvNT_6ParamsE)
        /*00bc*/ 	.word	0x00000000


	//----- nvinfo : EIATTR_REGCOUNT
	.align		4
.L_42:
        /*00c0*/ 	.byte	0x04, 0x2f
        /*00c2*/ 	.short	(.L_44 - .L_43)
	.align		4
.L_43:
        /*00c4*/ 	.word	index@(_ZN7cutlass13device_kernelIN5flash11enable_sm90INS1_16FlashAttnFwdSm90INS1_25CollectiveMainloopFwdSm90ILi2EN4cute5tupleIJNS5_1CILi1EEES8_S8_EEENS6_IJNS7_ILi128EEESA_SA_EEELi128ENS_10bfloat16_tEfNS_4arch4Sm90ELb0ELb0ELb0ELb0ELb1ELb0ELb0ELb1ELb1ELb1ELb1ELb0EEENS1_21CollectiveEpilogueFwdISB_S9_SC_SE_Li256ELb0ELb1ELb1ELb0EEENS1_19SingleTileSchedulerILb0ELb1ELb1ELi128EEEEEEEEEvNT_6ParamsE)
        /*00c8*/ 	.word	0x00000004


	//----- nvinfo : EIATTR_FRAME_SIZE
	.align		4
.L_44:
        /*00cc*/ 	.byte	0x04, 0x11
        /*00ce*/ 	.short	(.L_46 - .L_45)
	.align		4
.L_45:
        /*00d0*/ 	.word	index@(_ZN7cutlass13device_kernelIN5flash11enable_sm90INS1_16FlashAttnFwdSm90INS1_25CollectiveMainloopFwdSm90ILi2EN4cute5tupleIJNS5_1CILi1EEES8_S8_EEENS6_IJNS7_ILi128EEESA_SA_EEELi128ENS_10bfloat16_tEfNS_4arch4Sm90ELb0ELb0ELb0ELb0ELb1ELb0ELb0ELb1ELb1ELb1ELb1ELb0EEENS1_21CollectiveEpilogueFwdISB_S9_SC_SE_Li256ELb0ELb1ELb1ELb0EEENS1_19SingleTileSchedulerILb0ELb1ELb1ELi128EEEEEEEEEvNT_6ParamsE)
        /*00d4*/ 	.word	0x00000000


	//----- nvinfo : EIATTR_MIN_STACK_SIZE
	.align		4
.L_46:
        /*00d8*/ 	.byte	0x04, 0x12
        /*00da*/ 	.short	(.L_48 - .L_47)
	.align		4
.L_47:
        /*00dc*/ 	.word	index@(_ZN7cutlass13device_kernelIN5flash11enable_sm90INS1_16FlashAttnFwdSm90INS1_25CollectiveMainloopFwdSm90ILi2EN4cute5tupleIJNS5_1CILi1EEES8_S8_EEENS6_IJNS7_ILi128EEESA_SA_EEELi128ENS_10bfloat16_tEfNS_4arch4Sm90ELb0ELb0ELb0ELb0ELb1ELb0ELb0ELb1ELb1ELb1ELb1ELb0EEENS1_21CollectiveEpilogueFwdISB_S9_SC_SE_Li256ELb0ELb1ELb1ELb0EEENS1_19SingleTileSchedulerILb0ELb1ELb1ELi128EEEEEEEEEvNT_6ParamsE)
        /*00e0*/ 	.word	0x00000000


	//----- nvinfo : EIATTR_MIN_STACK_SIZE
	.align		4
.L_48:
        /*00e4*/ 	.byte	0x04, 0x12
        /*00e6*/ 	.short	(.L_50 - .L_49)
	.align		4
.L_49:
        /*00e8*/ 	.word	index@(_ZN7cutlass13device_kernelIN5flash11enable_sm90INS1_16FlashAttnFwdSm90INS1_25CollectiveMainloopFwdSm90ILi2EN4cute5tupleIJNS5_1CILi1EEES8_S8_EEENS6_IJNS7_ILi128EEESA_SA_EEELi128ENS_10bfloat16_tEfNS_4arch4Sm90ELb0ELb0ELb0ELb1ELb1ELb0ELb0ELb1ELb1ELb1ELb1ELb0EEENS1_21CollectiveEpilogueFwdISB_S9_SC_SE_Li256ELb1ELb1ELb1ELb0EEENS1_36VarlenDynamicPersistentTileSchedulerILi128ELi128ELi256ELi128ELb1ELb1ELb1ELb0ELb1ELb1EEEEEEEEEvNT_6ParamsE)
        /*00ec*/ 	.word	0x00000000


	//----- nvinfo : EIATTR_MIN_STACK_SIZE
	.align		4
.L_50:
        /*00f0*/ 	.byte	0x04, 0x12
        /*00f2*/ 	.short	(.L_52 - .L_51)
	.align		4
.L_51:
        /*00f4*/ 	.word	index@(_ZN7cutlass13device_kernelIN5flash11enable_sm90INS1_16FlashAttnFwdSm90INS1_25CollectiveMainloopFwdSm90ILi2EN4cute5tupleIJNS5_1CILi1EEES8_S8_EEENS6_IJNS7_ILi128EEESA_SA_EEELi128ENS_10bfloat16_tEfNS_4arch4Sm90ELb0ELb0ELb0ELb1ELb1ELb1ELb0ELb1ELb1ELb1ELb1ELb0EEENS1_21CollectiveEpilogueFwdISB_S9_SC_SE_Li256ELb1ELb1ELb1ELb0EEENS1_36VarlenDynamicPersistentTileSchedulerILi128ELi128ELi256ELi128ELb1ELb1ELb1ELb0ELb1ELb1EEEEEEEEEvNT_6ParamsE)
        /*00f8*/ 	.word	0x00000000


	//----- nvinfo : EIATTR_MIN_STACK_SIZE
	.align		4
.L_52:
        /*00fc*/ 	.byte	0x04, 0x12
        /*00fe*/ 	.short	(.L_54 - .L_53)
	.align		4
.L_53:
        /*0100*/ 	.word	index@(_ZN7cutlass13device_kernelIN5flash11enable_sm90INS1_16FlashAttnFwdSm90INS1_25CollectiveMainloopFwdSm90ILi2EN4cute5tupleIJNS5_1CILi1EEES8_S8_EEENS6_IJNS7_ILi128EEESA_SA_EEELi128ENS_10bfloat16_tEfNS_4arch4Sm90ELb0ELb1ELb0ELb0ELb1ELb0ELb0ELb1ELb1ELb1ELb1ELb0EEENS1_21CollectiveEpilogueFwdISB_S9_SC_SE_Li256ELb0ELb1ELb1ELb0EEENS1_19SingleTileSchedulerILb0ELb1ELb1ELi128EEEEEEEEEvNT_6ParamsE)
        /*0104*/ 	.word	0x00000000


	//----- nvinfo : EIATTR_MIN_STACK_SIZE
	.align		4
.L_54:
        /*0108*/ 	.byte	0x04, 0x12
        /*010a*/ 	.short	(.L_56 - .L_55)
	.align		4
.L_55:
        /*010c*/ 	.word	index@(_ZN7cutlass13device_kernelIN5flash11enable_sm90INS1_16FlashAttnFwdSm90INS1_25CollectiveMainloopFwdSm90ILi2EN4cute5tupleIJNS5_1CILi1EEES8_S8_EEENS6_IJNS7_ILi128EEESA_SA_EEELi128ENS_10bfloat16_tEfNS_4arch4Sm90ELb0ELb1ELb0ELb1ELb1ELb0ELb0ELb1ELb1ELb1ELb1ELb0EEENS1_21CollectiveEpilogueFwdISB_S9_SC_SE_Li256ELb1ELb1ELb1ELb0EEENS1_36VarlenDynamicPersistentTileSchedulerILi128ELi128ELi256ELi128ELb1ELb1ELb1ELb1ELb0ELb1EEEEEEEEEvNT_6ParamsE)
        /*0110*/ 	.word	0x00000000


	//----- nvinfo : EIATTR_MIN_STACK_SIZE
	.align		4
.L_56:
        /*0114*/ 	.byte	0x04, 0x12
        /*0116*/ 	.short	(.L_58 - .L_57)
	.align		4
.L_57:
        /*0118*/ 	.word	index@(_ZN7cutlass13device_kernelIN5flash11enable_sm90INS1_16FlashAttnFwdSm90INS1_25CollectiveMainloopFwdSm90ILi2EN4cute5tupleIJNS5_1CILi1EEES8_S8_EEENS6_IJNS7_ILi128EEESA_SA_EEELi128ENS_10bfloat16_tEfNS_4arch4Sm90ELb0ELb1ELb0ELb1ELb1ELb1ELb0ELb1ELb1ELb1ELb1ELb0EEENS1_21CollectiveEpilogueFwdISB_S9_SC_SE_Li256ELb1ELb1ELb1ELb0EEENS1_36VarlenDynamicPersistentTileSchedulerILi128ELi128ELi256ELi128ELb1ELb1ELb1ELb1ELb0ELb1EEEEEEEEEvNT_6ParamsE)
        /*011c*/ 	.word	0x00000000


	//----- nvinfo : EIATTR_MIN_STACK_SIZE
	.align		4
.L_58:
        /*0120*/ 	.byte	0x04, 0x12
        /*0122*/ 	.short	(.L_60 - .L_59)
	.align		4
.L_59:
        /*0124*/ 	.word	index@(_ZN7cutlass13device_kernelIN5flash11enable_sm90INS1_16FlashAttnFwdSm90INS1_25CollectiveMainloopFwdSm90ILi2EN4cute5tupleIJNS5_1CILi1EEES8_S8_EEENS6_IJNS7_ILi128EEESA_SA_EEELi128ENS_10bfloat16_tEfNS_4arch4Sm90ELb1ELb0ELb0ELb0ELb1ELb0ELb0ELb1ELb1ELb1ELb1ELb0EEENS1_21CollectiveEpilogueFwdISB_S9_SC_SE_Li256ELb0ELb1ELb1ELb0EEENS1_19SingleTileSchedulerILb0ELb1ELb1ELi128EEEEEEEEEvNT_6ParamsE)
        /*0128*/ 	.word	0x00000000


	//----- nvinfo : EIATTR_MIN_STACK_SIZE
	.align		4
.L_60:
        /*012c*/ 	.byte	0x04, 0x12
        /*012e*/ 	.short	(.L_62 - .L_61)
	.align		4
.L_61:
        /*0130*/ 	.word	index@(_ZN7cutlass13device_kernelIN5flash11enable_sm90INS1_16FlashAttnFwdSm90INS1_25CollectiveMainloopFwdSm90ILi2EN4cute5tupleIJNS5_1CILi1EEES8_S8_EEENS6_IJNS7_ILi128EEESA_SA_EEELi128ENS_10bfloat16_tEfNS_4arch4Sm90ELb1ELb0ELb0ELb1ELb1ELb0ELb0ELb1ELb1ELb1ELb1ELb0EEENS1_21CollectiveEpilogueFwdISB_S9_SC_SE_Li256ELb1ELb1ELb1ELb0EEENS1_36VarlenDynamicPersistentTileSchedulerILi128ELi128ELi256ELi128ELb1ELb1ELb1ELb1ELb1ELb1EEEEEEEEEvNT_6ParamsE)
        /*0134*/ 	.word	0x00000000


	//----- nvinfo : EIATTR_MIN_STACK_SIZE
	.align		4
.L_62:
        /*0138*/ 	.byte	0x04, 0x12
        /*013a*/ 	.short	(.L_64 - .L_63)
	.align		4
.L_63:
        /*013c*/ 	.word	index@(_ZN7cutlass13device_kernelIN5flash11enable_sm90INS1_16FlashAttnFwdSm90INS1_25CollectiveMainloopFwdSm90ILi2EN4cute5tupleIJNS5_1CILi1EEES8_S8_EEENS6_IJNS7_ILi128EEESA_SA_EEELi128ENS_10bfloat16_tEfNS_4arch4Sm90ELb1ELb0ELb0ELb1ELb1ELb1ELb0ELb1ELb1ELb1ELb1ELb0EEENS1_21CollectiveEpilogueFwdISB_S9_SC_SE_Li256ELb1ELb1ELb1ELb0EEENS1_36VarlenDynamicPersistentTileSchedulerILi128ELi128ELi256ELi128ELb1ELb1ELb1ELb1ELb1ELb1EEEEEEEEEvNT_6ParamsE)
        /*0140*/ 	.word	0x00000000
.L_64:


//--------------------- .nv.compat                --------------------------
	.section	.nv.compat,"",@"SHT_CUDA_COMPAT_INFO"
	.align	4
        /*0000*/ 	.byte	0x02, 0x09, 0x01, 0x00, 0x02, 0x02, 0x01, 0x00, 0x02, 0x05, 0x05, 0x00, 0x03, 0x07, 0x01, 0x01
        /*0010*/ 	.byte	0x02, 0x03, 0x00, 0x00, 0x02, 0x06, 0x01, 0x00, 0x04, 0x0b, 0x08, 0x00, 0x09, 0x00, 0x00, 0x00
        /*0020*/ 	.byte	0x00, 0x00, 0x00, 0x00


//--------------------- .nv.info._ZN7cutlass13device_kernelIN5flash11enable_sm90INS1_16FlashAttnFwdSm90INS1_25CollectiveMainloopFwdSm90ILi2EN4cute5tupleIJNS5_1CILi1EEES8_S8_EEENS6_IJNS7_ILi128EEESA_SA_EEELi128ENS_10bfloat16_tEfNS_4arch4Sm90ELb0ELb0ELb0ELb0ELb1ELb0ELb0ELb1ELb1ELb1ELb1ELb0EEENS1_21CollectiveEpilogueFwdISB_S9_SC_SE_Li256ELb0ELb1ELb1ELb0EEENS1_19SingleTileSchedulerILb0ELb1ELb1ELi128EEEEEEEEEvNT_6ParamsE --------------------------
	.section	.nv.info._ZN7cutlass13device_kernelIN5flash11enable_sm90INS1_16FlashAttnFwdSm90INS1_25CollectiveMainloopFwdSm90ILi2EN4cute5tupleIJNS5_1CILi1EEES8_S8_EEENS6_IJNS7_ILi128EEESA_SA_EEELi128ENS_10bfloat16_tEfNS_4arch4Sm90ELb0ELb0ELb0ELb0ELb1ELb0ELb0ELb1ELb1ELb1ELb1ELb0EEENS1_21CollectiveEpilogueFwdISB_S9_SC_SE_Li256ELb0ELb1ELb1ELb0EEENS1_19SingleTileSchedulerILb0ELb1ELb1ELi128EEEEEEEEEvNT_6ParamsE,"",@"SHT_CUDA_INFO"
	.sectionflags	@""
	.align	4


	//----- nvinfo : EIATTR_CUDA_API_VERSION
	.align		4
        /*0000*/ 	.byte	0x04, 0x37
        /*0002*/ 	.short	(.L_66 - .L_65)
.L_65:
        /*0004*/ 	.word	0x00000082


	//----- nvinfo : EIATTR_KPARAM_INFO
	.align		4
.L_66:
        /*0008*/ 	.byte	0x04, 0x17
        /*000a*/ 	.short	(.L_68 - .L_67)
.L_67:
        /*000c*/ 	.word	0x00000000
        /*0010*/ 	.short	0x0000
        /*0012*/ 	.short	0x0000
        /*0014*/ 	.byte	0x00, 0xf0, 0x01, 0x28


	//----- nvinfo : EIATTR_SPARSE_MMA_MASK
	.align		4
.L_68:
        /*0018*/ 	.byte	0x03, 0x50
        /*001a*/ 	.short	0x0000


	//----- nvinfo : EIATTR_MAXREG_COUNT
	.align		4
        /*001c*/ 	.byte	0x03, 0x1b
        /*001e*/ 	.short	0x00a8


	//----- nvinfo : EIATTR_MERCURY_ISA_VERSION
	.align		4
        /*0020*/ 	.byte	0x03, 0x5f
        /*0022*/ 	.short	0x0101


	//----- nvinfo : EIATTR_VRC_CTA_INIT_COUNT
	.align		4
        /*0024*/ 	.byte	0x02, 0x4a
	.zero		1
	.zero		1


	//----- nvinfo : EIATTR_EXIT_INSTR_OFFSETS
	.align		4
        /*0028*/ 	.byte	0x04, 0x1c
        /*002a*/ 	.short	(.L_70 - .L_69)


	//   ....[0]....
.L_69:
        /*002c*/ 	.word	0x00000010


	//----- nvinfo : EIATTR_MAX_THREADS
	.align		4
.L_70:
        /*0030*/ 	.byte	0x04, 0x05
        /*0032*/ 	.short	(.L_72 - .L_71)
.L_71:
        /*0034*/ 	.word	0x00000180
        /*0038*/ 	.word	0x00000001
        /*003c*/ 	.word	0x00000001


	//----- nvinfo : EIATTR_CBANK_PARAM_SIZE
	.align		4
.L_72:
        /*0040*/ 	.byte	0x03, 0x19
        /*0042*/ 	.short	0x0a00


	//----- nvinfo : EIATTR_PARAM_CBANK
	.align		4
        /*0044*/ 	.byte	0x04, 0x0a
        /*0046*/ 	.short	(.L_74 - .L_73)
	.align		4
.L_73:
        /*0048*/ 	.word	index@(.nv.constant0._ZN7cutlass13device_kernelIN5flash11enable_sm90INS1_16FlashAttnFwdSm90INS1_25CollectiveMainloopFwdSm90ILi2EN4cute5tupleIJNS5_1CILi1EEES8_S8_EEENS6_IJNS7_ILi128EEESA_SA_EEELi128ENS_10bfloat16_tEfNS_4arch4Sm90ELb0ELb0ELb0ELb0ELb1ELb0ELb0ELb1ELb1ELb1ELb1ELb0EEENS1_21CollectiveEpilogueFwdISB_S9_SC_SE_Li256ELb0ELb1ELb1ELb0EEENS1_19SingleTileSchedulerILb0ELb1ELb1ELi128EEEEEEEEEvNT_6ParamsE)
        /*004c*/ 	.short	0x0380
        /*004e*/ 	.short	0x0a00


	//----- nvinfo : EIATTR_SW_WAR
	.align		4
.L_74:
        /*0050*/ 	.byte	0x04, 0x36
        /*0052*/ 	.short	(.L_76 - .L_75)
.L_75:
        /*0054*/ 	.word	0x00000008
.L_76:


//--------------------- .nv.info._ZN7cutlass13device_kernelIN5flash11enable_sm90INS1_16FlashAttnFwdSm90INS1_25CollectiveMainloopFwdSm90ILi2EN4cute5tupleIJNS5_1CILi1EEES8_S8_EEENS6_IJNS7_ILi128EEESA_SA_EEELi128ENS_10bfloat16_tEfNS_4arch4Sm90ELb0ELb0ELb0ELb1ELb1ELb0ELb0ELb1ELb1ELb1ELb1ELb0EEENS1_21CollectiveEpilogueFwdISB_S9_SC_SE_Li256ELb1ELb1ELb1ELb0EEENS1_36VarlenDynamicPersistentTileSchedulerILi128ELi128ELi256ELi128ELb1ELb1ELb1ELb0ELb1ELb1EEEEEEEEEvNT_6ParamsE --------------------------
	.section	.nv.info._ZN7cutlass13device_kernelIN5flash11enable_sm90INS1_16FlashAttnFwdSm90INS1_25CollectiveMainloopFwdSm90ILi2EN4cute5tupleIJNS5_1CILi1EEES8_S8_EEENS6_IJNS7_ILi128EEESA_SA_EEELi128ENS_10bfloat16_tEfNS_4arch4Sm90ELb0ELb0ELb0ELb1ELb1ELb0ELb0ELb1ELb1ELb1ELb1ELb0EEENS1_21CollectiveEpilogueFwdISB_S9_SC_SE_Li256ELb1ELb1ELb1ELb0EEENS1_36VarlenDynamicPersistentTileSchedulerILi128ELi128ELi256ELi128ELb1ELb1ELb1ELb0ELb1ELb1EEEEEEEEEvNT_6ParamsE,"",@"SHT_CUDA_INFO"
	.sectionflags	@""
	.align	4


	//----- nvinfo : EIATTR_CUDA_API_VERSION
	.align		4
        /*0000*/ 	.byte	0x04, 0x37
        /*0002*/ 	.short	(.L_78 - .L_77)
.L_77:
        /*0004*/ 	.word	0x00000082


	//----- nvinfo : EIATTR_KPARAM_INFO
	.align		4
.L_78:
        /*0008*/ 	.byte	0x04, 0x17
        /*000a*/ 	.short	(.L_80 - .L_79)
.L_79:
        /*000c*/ 	.word	0x00000000
        /*0010*/ 	.short	0x0000
        /*0012*/ 	.short	0x0000
        /*0014*/ 	.byte	0x00, 0xf0, 0x01, 0x2a


	//----- nvinfo : EIATTR_SPARSE_MMA_MASK
	.align		4
.L_80:
        /*0018*/ 	.byte	0x03, 0x50
        /*001a*/ 	.short	0x0000


	//----- nvinfo : EIATTR_MAXREG_COUNT
	.align		4
        /*001c*/ 	.byte	0x03, 0x1b
        /*001e*/ 	.short	0x00a8


	//----- nvinfo : EIATTR_MERCURY_ISA_VERSION
	.align		4
        /*0020*/ 	.byte	0x03, 0x5f
        /*0022*/ 	.short	0x0101


	//----- nvinfo : EIATTR_VRC_CTA_INIT_COUNT
	.align		4
        /*0024*/ 	.byte	0x02, 0x4a
	.zero		1
	.zero		1


	//----- nvinfo : EIATTR_EXIT_INSTR_OFFSETS
	.align		4
        /*0028*/ 	.byte	0x04, 0x1c
        /*002a*/ 	.short	(.L_82 - .L_81)


	//   ....[0]....
.L_81:
        /*002c*/ 	.word	0x00000010


	//----- nvinfo : EIATTR_MAX_THREADS
	.align		4
.L_82:
        /*0030*/ 	.byte	0x04, 0x05
        /*0032*/ 	.short	(.L_84 - .L_83)
.L_83:
        /*0034*/ 	.word	0x00000180
        /*0038*/ 	.word	0x00000001
        /*003c*/ 	.word	0x00000001


	//----- nvinfo : EIATTR_CBANK_PARAM_SIZE
	.align		4
.L_84:
        /*0040*/ 	.byte	0x03, 0x19
        /*0042*/ 	.short	0x0a80


	//----- nvinfo : EIATTR_PARAM_CBANK
	.align		4
        /*0044*/ 	.byte	0x04, 0x0a
        /*0046*/ 	.short	(.L_86 - .L_85)
	.align		4
.L_85:
        /*0048*/ 	.word	index@(.nv.constant0._ZN7cutlass13device_kernelIN5flash11enable_sm90INS1_16FlashAttnFwdSm90INS1_25CollectiveMainloopFwdSm90ILi2EN4cute5tupleIJNS5_1CILi1EEES8_S8_EEENS6_IJNS7_ILi128EEESA_SA_EEELi128ENS_10bfloat16_tEfNS_4arch4Sm90ELb0ELb0ELb0ELb1ELb1ELb0ELb0ELb1ELb1ELb1ELb1ELb0EEENS1_21CollectiveEpilogueFwdISB_S9_SC_SE_Li256ELb1ELb1ELb1ELb0EEENS1_36VarlenDynamicPersistentTileSchedulerILi128ELi128ELi256ELi128ELb1ELb1ELb1ELb0ELb1ELb1EEEEEEEEEvNT_6ParamsE)
        /*004c*/ 	.short	0x0380
        /*004e*/ 	.short	0x0a80


	//----- nvinfo : EIATTR_SW_WAR
	.align		4
.L_86:
        /*0050*/ 	.byte	0x04, 0x36
        /*0052*/ 	.short	(.L_88 - .L_87)
.L_87:
        /*0054*/ 	.word	0x00000008
.L_88:


//--------------------- .nv.info._ZN7cutlass13device_kernelIN5flash11enable_sm90INS1_16FlashAttnFwdSm90INS1_25CollectiveMainloopFwdSm90ILi2EN4cute5tupleIJNS5_1CILi1EEES8_S8_EEENS6_IJNS7_ILi128EEESA_SA_EEELi128ENS_10bfloat16_tEfNS_4arch4Sm90ELb0ELb0ELb0ELb1ELb1ELb1ELb0ELb1ELb1ELb1ELb1ELb0EEENS1_21CollectiveEpilogueFwdISB_S9_SC_SE_Li256ELb1ELb1ELb1ELb0EEENS1_36VarlenDynamicPersistentTileSchedulerILi128ELi128ELi256ELi128ELb1ELb1ELb1ELb0ELb1ELb1EEEEEEEEEvNT_6ParamsE --------------------------
	.section	.nv.info._ZN7cutlass13device_kernelIN5flash11enable_sm90INS1_16FlashAttnFwdSm90INS1_25CollectiveMainloopFwdSm90ILi2EN4cute5tupleIJNS5_1CILi1EEES8_S8_EEENS6_IJNS7_ILi128EEESA_SA_EEELi128ENS_10bfloat16_tEfNS_4arch4Sm90ELb0ELb0ELb0ELb1ELb1ELb1ELb0ELb1ELb1ELb1ELb1ELb0EEENS1_21CollectiveEpilogueFwdISB_S9_SC_SE_Li256ELb1ELb1ELb1ELb0EEENS1_36VarlenDynamicPersistentTileSchedulerILi128ELi128ELi256ELi128ELb1ELb1ELb1ELb0ELb1ELb1EEEEEEEEEvNT_6ParamsE,"",@"SHT_CUDA_INFO"
	.sectionflags	@""
	.align	4


	//----- nvinfo : EIATTR_CUDA_API_VERSION
	.align		4
        /*0000*/ 	.byte	0x04, 0x37
        /*0002*/ 	.short	(.L_90 - .L_89)
.L_89:
        /*0004*/ 	.word	0x00000082


	//----- nvinfo : EIATTR_KPARAM_INFO
	.align		4
.L_90:
        /*0008*/ 	.byte	0x04, 0x17
        /*000a*/ 	.short	(.L_92 - .L_91)
.L_91:
        /*000c*/ 	.word	0x00000000
        /*0010*/ 	.short	0x0000
        /*0012*/ 	.short	0x0000
        /*0014*/ 	.byte	0x00, 0xf0, 0x01, 0x2a


	//----- nvinfo : EIATTR_SPARSE_MMA_MASK
	.align		4
.L_92:
        /*0018*/ 	.byte	0x03, 0x50
        /*001a*/ 	.short	0x0000


	//----- nvinfo : EIATTR_MAXREG_COUNT
	.align		4
        /*001c*/ 	.byte	0x03, 0x1b
        /*001e*/ 	.short	0x00a8


	//----- nvinfo : EIATTR_MERCURY_ISA_VERSION
	.align		4
        /*0020*/ 	.byte	0x03, 0x5f
        /*0022*/ 	.short	0x0101


	//----- nvinfo : EIATTR_VRC_CTA_INIT_COUNT
	.align		4
        /*0024*/ 	.byte	0x02, 0x4a
	.zero		1
	.zero		1


	//----- nvinfo : EIATTR_EXIT_INSTR_OFFSETS
	.align		4
        /*0028*/ 	.byte	0x04, 0x1c
        /*002a*/ 	.short	(.L_94 - .L_93)


	//   ....[0]....
.L_93:
        /*002c*/ 	.word	0x00000010


	//----- nvinfo : EIATTR_MAX_THREADS
	.align		4
.L_94:
        /*0030*/ 	.byte	0x04, 0x05
        /*0032*/ 	.short	(.L_96 - .L_95)
.L_95:
        /*0034*/ 	.word	0x00000180
        /*0038*/ 	.word	0x00000001
        /*003c*/ 	.word	0x00000001


	//----- nvinfo : EIATTR_CBANK_PARAM_SIZE
	.align		4
.L_96:
        /*0040*/ 	.byte	0x03, 0x19
        /*0042*/ 	.short	0x0a80


	//----- nvinfo : EIATTR_PARAM_CBANK
	.align		4
        /*0044*/ 	.byte	0x04, 0x0a
        /*0046*/ 	.short	(.L_98 - .L_97)
	.align		4
.L_97:
        /*0048*/ 	.word	index@(.nv.constant0._ZN7cutlass13device_kernelIN5flash11enable_sm90INS1_16FlashAttnFwdSm90INS1_25CollectiveMainloopFwdSm90ILi2EN4cute5tupleIJNS5_1CILi1EEES8_S8_EEENS6_IJNS7_ILi128EEESA_SA_EEELi128ENS_10bfloat16_tEfNS_4arch4Sm90ELb0ELb0ELb0ELb1ELb1ELb1ELb0ELb1ELb1ELb1ELb1ELb0EEENS1_21CollectiveEpilogueFwdISB_S9_SC_SE_Li256ELb1ELb1ELb1ELb0EEENS1_36VarlenDynamicPersistentTileSchedulerILi128ELi128ELi256ELi128ELb1ELb1ELb1ELb0ELb1ELb1EEEEEEEEEvNT_6ParamsE)
        /*004c*/ 	.short	0x0380
        /*004e*/ 	.short	0x0a80


	//----- nvinfo : EIATTR_SW_WAR
	.align		4
.L_98:
        /*0050*/ 	.byte	0x04, 0x36
        /*0052*/ 	.short	(.L_100 - .L_99)
.L_99:
        /*0054*/ 	.word	0x00000008
.L_100:


//--------------------- .nv.info._ZN7cutlass13device_kernelIN5flash11enable_sm90INS1_16FlashAttnFwdSm90INS1_25CollectiveMainloopFwdSm90ILi2EN4cute5tupleIJNS5_1CILi1EEES8_S8_EEENS6_IJNS7_ILi128EEESA_SA_EEELi128ENS_10bfloat16_tEfNS_4arch4Sm90ELb0ELb1ELb0ELb0ELb1ELb0ELb0ELb1ELb1ELb1ELb1ELb0EEENS1_21CollectiveEpilogueFwdISB_S9_SC_SE_Li256ELb0ELb1ELb1ELb0EEENS1_19SingleTileSchedulerILb0ELb1ELb1ELi128EEEEEEEEEvNT_6ParamsE --------------------------
	.section	.nv.info._ZN7cutlass13device_kernelIN5flash11enable_sm90INS1_16FlashAttnFwdSm90INS1_25CollectiveMainloopFwdSm90ILi2EN4cute5tupleIJNS5_1CILi1EEES8_S8_EEENS6_IJNS7_ILi128EEESA_SA_EEELi128ENS_10bfloat16_tEfNS_4arch4Sm90ELb0ELb1ELb0ELb0ELb1ELb0ELb0ELb1ELb1ELb1ELb1ELb0EEENS1_21CollectiveEpilogueFwdISB_S9_SC_SE_Li256ELb0ELb1ELb1ELb0EEENS1_19SingleTileSchedulerILb0ELb1ELb1ELi128EEEEEEEEEvNT_6ParamsE,"",@"SHT_CUDA_INFO"
	.sectionflags	@""
	.align	4


	//----- nvinfo : EIATTR_CUDA_API_VERSION
	.align		4
        /*0000*/ 	.byte	0x04, 0x37
        /*0002*/ 	.short	(.L_102 - .L_101)
.L_101:
        /*0004*/ 	.word	0x00000082


	//----- nvinfo : EIATTR_KPARAM_INFO
	.align		4
.L_102:
        /*0008*/ 	.byte	0x04, 0x17
        /*000a*/ 	.short	(.L_104 - .L_103)
.L_103:
        /*000c*/ 	.word	0x00000000
        /*0010*/ 	.short	0x0000
        /*0012*/ 	.short	0x0000
        /*0014*/ 	.byte	0x00, 0xf0, 0x01, 0x28


	//----- nvinfo : EIATTR_SPARSE_MMA_MASK
	.align		4
.L_104:
        /*0018*/ 	.byte	0x03, 0x50
        /*001a*/ 	.short	0x0000


	//----- nvinfo : EIATTR_MAXREG_COUNT
	.align		4
        /*001c*/ 	.byte	0x03, 0x1b
        /*001e*/ 	.short	0x00a8


	//----- nvinfo : EIATTR_MERCURY_ISA_VERSION
	.align		4
        /*0020*/ 	.byte	0x03, 0x5f
        /*0022*/ 	.short	0x0101


	//----- nvinfo : EIATTR_VRC_CTA_INIT_COUNT
	.align		4
        /*0024*/ 	.byte	0x02, 0x4a
	.zero		1
	.zero		1


	//----- nvinfo : EIATTR_EXIT_INSTR_OFFSETS
	.align		4
        /*0028*/ 	.byte	0x04, 0x1c
        /*002a*/ 	.short	(.L_106 - .L_105)


	//   ....[0]....
.L_105:
        /*002c*/ 	.word	0x00000010


	//----- nvinfo : EIATTR_MAX_THREADS
	.align		4
.L_106:
        /*0030*/ 	.byte	0x04, 0x05
        /*0032*/ 	.short	(.L_108 - .L_107)
.L_107:
        /*0034*/ 	.word	0x00000180
        /*0038*/ 	.word	0x00000001
        /*003c*/ 	.word	0x00000001


	//----- nvinfo : EIATTR_CBANK_PARAM_SIZE
	.align		4
.L_108:
        /*0040*/ 	.byte	0x03, 0x19
        /*0042*/ 	.short	0x0a00


	//----- nvinfo : EIATTR_PARAM_CBANK
	.align		4
        /*0044*/ 	.byte	0x04, 0x0a
        /*0046*/ 	.short	(.L_110 - .L_109)
	.align		4
.L_109:
        /*0048*/ 	.word	index@(.nv.constant0._ZN7cutlass13device_kernelIN5flash11enable_sm90INS1_16FlashAttnFwdSm90INS1_25CollectiveMainloopFwdSm90ILi2EN4cute5tupleIJNS5_1CILi1EEES8_S8_EEENS6_IJNS7_ILi128EEESA_SA_EEELi128ENS_10bfloat16_tEfNS_4arch4Sm90ELb0ELb1ELb0ELb0ELb1ELb0ELb0ELb1ELb1ELb1ELb1ELb0EEENS1_21CollectiveEpilogueFwdISB_S9_SC_SE_Li256ELb0ELb1ELb1ELb0EEENS1_19SingleTileSchedulerILb0ELb1ELb1ELi128EEEEEEEEEvNT_6ParamsE)
        /*004c*/ 	.short	0x0380
        /*004e*/ 	.short	0x0a00


	//----- nvinfo : EIATTR_SW_WAR
	.align		4
.L_110:
        /*0050*/ 	.byte	0x04, 0x36
        /*0052*/ 	.short	(.L_112 - .L_111)
.L_111:
        /*0054*/ 	.word	0x00000008
.L_112:


//--------------------- .nv.info._ZN7cutlass13device_kernelIN5flash11enable_sm90INS1_16FlashAttnFwdSm90INS1_25CollectiveMainloopFwdSm90ILi2EN4cute5tupleIJNS5_1CILi1EEES8_S8_EEENS6_IJNS7_ILi128EEESA_SA_EEELi128ENS_10bfloat16_tEfNS_4arch4Sm90ELb0ELb1ELb0ELb1ELb1ELb0ELb0ELb1ELb1ELb1ELb1ELb0EEENS1_21CollectiveEpilogueFwdISB_S9_SC_SE_Li256ELb1ELb1ELb1ELb0EEENS1_36VarlenDynamicPersistentTileSchedulerILi128ELi128ELi256ELi128ELb1ELb1ELb1ELb1ELb0ELb1EEEEEEEEEvNT_6ParamsE --------------------------
	.section	.nv.info._ZN7cutlass13device_kernelIN5flash11enable_sm90INS1_16FlashAttnFwdSm90INS1_25CollectiveMainloopFwdSm90ILi2EN4cute5tupleIJNS5_1CILi1EEES8_S8_EEENS6_IJNS7_ILi128EEESA_SA_EEELi128ENS_10bfloat16_tEfNS_4arch4Sm90ELb0ELb1ELb0ELb1ELb1ELb0ELb0ELb1ELb1ELb1ELb1ELb0EEENS1_21CollectiveEpilogueFwdISB_S9_SC_SE_Li256ELb1ELb1ELb1ELb0EEENS1_36VarlenDynamicPersistentTileSchedulerILi128ELi128ELi256ELi128ELb1ELb1ELb1ELb1ELb0ELb1EEEEEEEEEvNT_6ParamsE,"",@"SHT_CUDA_INFO"
	.sectionflags	@""
	.align	4


	//----- nvinfo : EIATTR_CUDA_API_VERSION
	.align		4
        /*0000*/ 	.byte	0x04, 0x37
        /*0002*/ 	.short	(.L_114 - .L_113)
.L_113:
        /*0004*/ 	.word	0x00000082


	//----- nvinfo : EIATTR_KPARAM_INFO
	.align		4
.L_114:
        /*0008*/ 	.byte	0x04, 0x17
        /*000a*/ 	.short	(.L_116 - .L_115)
.L_115:
        /*000c*/ 	.word	0x00000000
        /*0010*/ 	.short	0x0000
        /*0012*/ 	.short	0x0000
        /*0014*/ 	.byte	0x00, 0xf0, 0x01, 0x2a


	//----- nvinfo : EIATTR_SPARSE_MMA_MASK
	.align		4
.L_116:
        /*0018*/ 	.byte	0x03, 0x50
        /*001a*/ 	.short	0x0000


	//----- nvinfo : EIATTR_MAXREG_COUNT
	.align		4
        /*001c*/ 	.byte	0x03, 0x1b
        /*001e*/ 	.short	0x00a8


	//----- nvinfo : EIATTR_MERCURY_ISA_VERSION
	.align		4
        /*0020*/ 	.byte	0x03, 0x5f
        /*0022*/ 	.short	0x0101


	//----- nvinfo : EIATTR_VRC_CTA_INIT_COUNT
	.align		4
        /*0024*/ 	.byte	0x02, 0x4a
	.zero		1
	.zero		1


	//----- nvinfo : EIATTR_EXIT_INSTR_OFFSETS
	.align		4
        /*0028*/ 	.byte	0x04, 0x1c
        /*002a*/ 	.short	(.L_118 - .L_117)


	//   ....[0]....
.L_117:
        /*002c*/ 	.word	0x00000010


	//----- nvinfo : EIATTR_MAX_THREADS
	.align		4
.L_118:
        /*0030*/ 	.byte	0x04, 0x05
        /*0032*/ 	.short	(.L_120 - .L_119)
.L_119:
        /*0034*/ 	.word	0x00000180
        /*0038*/ 	.word	0x00000001
        /*003c*/ 	.word	0x00000001


	//----- nvinfo : EIATTR_CBANK_PARAM_SIZE
	.align		4
.L_120:
        /*0040*/ 	.byte	0x03, 0x19
        /*0042*/ 	.short	0x0a80


	//----- nvinfo : EIATTR_PARAM_CBANK
	.align		4
        /*0044*/ 	.byte	0x04, 0x0a
        /*0046*/ 	.short	(.L_122 - .L_121)
	.align		4
.L_121:
        /*0048*/ 	.word	index@(.nv.constant0._ZN7cutlass13device_kernelIN5flash11enable_sm90INS1_16FlashAttnFwdSm90INS1_25CollectiveMainloopFwdSm90ILi2EN4cute5tupleIJNS5_1CILi1EEES8_S8_EEENS6_IJNS7_ILi128EEESA_SA_EEELi128ENS_10bfloat16_tEfNS_4arch4Sm90ELb0ELb1ELb0ELb1ELb1ELb0ELb0ELb1ELb1ELb1ELb1ELb0EEENS1_21CollectiveEpilogueFwdISB_S9_SC_SE_Li256ELb1ELb1ELb1ELb0EEENS1_36VarlenDynamicPersistentTileSchedulerILi128ELi128ELi256ELi128ELb1ELb1ELb1ELb1ELb0ELb1EEEEEEEEEvNT_6ParamsE)
        /*004c*/ 	.short	0x0380
        /*004e*/ 	.short	0x0a80


	//----- nvinfo : EIATTR_SW_WAR
	.align		4
.L_122:
        /*0050*/ 	.byte	0x04, 0x36
        /*0052*/ 	.short	(.L_124 - .L_123)
.L_123:
        /*0054*/ 	.word	0x00000008
.L_124:


//--------------------- .nv.info._ZN7cutlass13device_kernelIN5flash11enable_sm90INS1_16FlashAttnFwdSm90INS1_25CollectiveMainloopFwdSm90ILi2EN4cute5tupleIJNS5_1CILi1EEES8_S8_EEENS6_IJNS7_ILi128EEESA_SA_EEELi128ENS_10bfloat16_tEfNS_4arch4Sm90ELb0ELb1ELb0ELb1ELb1ELb1ELb0ELb1ELb1ELb1ELb1ELb0EEENS1_21CollectiveEpilogueFwdISB_S9_SC_SE_Li256ELb1ELb1ELb1ELb0EEENS1_36VarlenDynamicPersistentTileSchedulerILi128ELi128ELi256ELi128ELb1ELb1ELb1ELb1ELb0ELb1EEEEEEEEEvNT_6ParamsE --------------------------
	.section	.nv.info._ZN7cutlass13device_kernelIN5flash11enable_sm90INS1_16FlashAttnFwdSm90INS1_25CollectiveMainloopFwdSm90ILi2EN4cute5tupleIJNS5_1CILi1EEES8_S8_EEENS6_IJNS7_ILi128EEESA_SA_EEELi128ENS_10bfloat16_tEfNS_4arch4Sm90ELb0ELb1ELb0ELb1ELb1ELb1ELb0ELb1ELb1ELb1ELb1ELb0EEENS1_21CollectiveEpilogueFwdISB_S9_SC_SE_Li256ELb1ELb1ELb1ELb0EEENS1_36VarlenDynamicPersistentTileSchedulerILi128ELi128ELi256ELi128ELb1ELb1ELb1ELb1ELb0ELb1EEEEEEEEEvNT_6ParamsE,"",@"SHT_CUDA_INFO"
	.sectionflags	@""
	.align	4


	//----- nvinfo : EIATTR_CUDA_API_VERSION
	.align		4
        /*0000*/ 	.byte	0x04, 0x37
        /*0002*/ 	.short	(.L_126 - .L_125)
.L_125:
        /*0004*/ 	.word	0x00000082


	//----- nvinfo : EIATTR_KPARAM_INFO
	.align		4
.L_126:
        /*0008*/ 	.byte	0x04, 0x17
        /*000a*/ 	.short	(.L_128 - .L_127)
.L_127:
        /*000c*/ 	.word	0x00000000
        /*0010*/ 	.short	0x0000
        /*0012*/ 	.short	0x0000
        /*0014*/ 	.byte	0x00, 0xf0, 0x01, 0x2a


	//----- nvinfo : EIATTR_SPARSE_MMA_MASK
	.align		4
.L_128:
        /*0018*/ 	.byte	0x03, 0x50
        /*001a*/ 	.short	0x0000


	//----- nvinfo : EIATTR_MAXREG_COUNT
	.align		4
        /*001c*/ 	.byte	0x03, 0x1b
        /*001e*/ 	.short	0x00a8


	//----- nvinfo : EIATTR_MERCURY_ISA_VERSION
	.align		4
        /*0020*/ 	.byte	0x03, 0x5f
        /*0022*/ 	.short	0x0101


	//----- nvinfo : EIATTR_VRC_CTA_INIT_COUNT
	.align		4
        /*0024*/ 	.byte	0x02, 0x4a
	.zero		1
	.zero		1


	//----- nvinfo : EIATTR_EXIT_INSTR_OFFSETS
	.align		4
        /*0028*/ 	.byte	0x04, 0x1c
        /*002a*/ 	.short	(.L_130 - .L_129)


	//   ....[0]....
.L_129:
        /*002c*/ 	.word	0x00000010


	//----- nvinfo : EIATTR_MAX_THREADS
	.align		4
.L_130:
        /*0030*/ 	.byte	0x04, 0x05
        /*0032*/ 	.short	(.L_132 - .L_131)
.L_131:
        /*0034*/ 	.word	0x00000180
        /*0038*/ 	.word	0x00000001
        /*003c*/ 	.word	0x00000001


	//----- nvinfo : EIATTR_CBANK_PARAM_SIZE
	.align		4
.L_132:
        /*0040*/ 	.byte	0x03, 0x19
        /*0042*/ 	.short	0x0a80


	//----- nvinfo : EIATTR_PARAM_CBANK
	.align		4
        /*0044*/ 	.byte	0x04, 0x0a
        /*0046*/ 	.short	(.L_134 - .L_133)
	.align		4
.L_133:
        /*0048*/ 	.word	index@(.nv.constant0._ZN7cutlass13device_kernelIN5flash11enable_sm90INS1_16FlashAttnFwdSm90INS1_25CollectiveMainloopFwdSm90ILi2EN4cute5tupleIJNS5_1CILi1EEES8_S8_EEENS6_IJNS7_ILi128EEESA_SA_EEELi128ENS_10bfloat16_tEfNS_4arch4Sm90ELb0ELb1ELb0ELb1ELb1ELb1ELb0ELb1ELb1ELb1ELb1ELb0EEENS1_21CollectiveEpilogueFwdISB_S9_SC_SE_Li256ELb1ELb1ELb1ELb0EEENS1_36VarlenDynamicPersistentTileSchedulerILi128ELi128ELi256ELi128ELb1ELb1ELb1ELb1ELb0ELb1EEEEEEEEEvNT_6ParamsE)
        /*004c*/ 	.short	0x0380
        /*004e*/ 	.short	0x0a80


	//----- nvinfo : EIATTR_SW_WAR
	.align		4
.L_134:
        /*0050*/ 	.byte	0x04, 0x36
        /*0052*/ 	.short	(.L_136 - .L_135)
.L_135:
        /*0054*/ 	.word	0x00000008
.L_136:


//--------------------- .nv.info._ZN7cutlass13device_kernelIN5flash11enable_sm90INS1_16FlashAttnFwdSm90INS1_25CollectiveMainloopFwdSm90ILi2EN4cute5tupleIJNS5_1CILi1EEES8_S8_EEENS6_IJNS7_ILi128EEESA_SA_EEELi128ENS_10bfloat16_tEfNS_4arch4Sm90ELb1ELb0ELb0ELb0ELb1ELb0ELb0ELb1ELb1ELb1ELb1ELb0EEENS1_21CollectiveEpilogueFwdISB_S9_SC_SE_Li256ELb0ELb1ELb1ELb0EEENS1_19SingleTileSchedulerILb0ELb1ELb1ELi128EEEEEEEEEvNT_6ParamsE --------------------------
	.section	.nv.info._ZN7cutlass13device_kernelIN5flash11enable_sm90INS1_16FlashAttnFwdSm90INS1_25CollectiveMainloopFwdSm90ILi2EN4cute5tupleIJNS5_1CILi1EEES8_S8_EEENS6_IJNS7_ILi128EEESA_SA_EEELi128ENS_10bfloat16_tEfNS_4arch4Sm90ELb1ELb0ELb0ELb0ELb1ELb0ELb0ELb1ELb1ELb1ELb1ELb0EEENS1_21CollectiveEpilogueFwdISB_S9_SC_SE_Li256ELb0ELb1ELb1ELb0EEENS1_19SingleTileSchedulerILb0ELb1ELb1ELi128EEEEEEEEEvNT_6ParamsE,"",@"SHT_CUDA_INFO"
	.sectionflags	@""
	.align	4


	//----- nvinfo : EIATTR_CUDA_API_VERSION
	.align		4
        /*0000*/ 	.byte	0x04, 0x37
        /*0002*/ 	.short	(.L_138 - .L_137)
.L_137:
        /*0004*/ 	.word	0x00000082


	//----- nvinfo : EIATTR_KPARAM_INFO
	.align		4
.L_138:
        /*0008*/ 	.byte	0x04, 0x17
        /*000a*/ 	.short	(.L_140 - .L_139)
.L_139:
        /*000c*/ 	.word	0x00000000
        /*0010*/ 	.short	0x0000
        /*0012*/ 	.short	0x0000
        /*0014*/ 	.byte	0x00, 0xf0, 0x01, 0x28


	//----- nvinfo : EIATTR_SPARSE_MMA_MASK
	.align		4
.L_140:
        /*0018*/ 	.byte	0x03, 0x50
        /*001a*/ 	.short	0x0000


	//----- nvinfo : EIATTR_MAXREG_COUNT
	.align		4
        /*001c*/ 	.byte	0x03, 0x1b
        /*001e*/ 	.short	0x00a8


	//----- nvinfo : EIATTR_MERCURY_ISA_VERSION
	.align		4
        /*0020*/ 	.byte	0x03, 0x5f
        /*0022*/ 	.short	0x0101


	//----- nvinfo : EIATTR_VRC_CTA_INIT_COUNT
	.align		4
        /*0024*/ 	.byte	0x02, 0x4a
	.zero		1
	.zero		1


	//----- nvinfo : EIATTR_EXIT_INSTR_OFFSETS
	.align		4
        /*0028*/ 	.byte	0x04, 0x1c
        /*002a*/ 	.short	(.L_142 - .L_141)


	//   ....[0]....
.L_141:
        /*002c*/ 	.word	0x00000010


	//----- nvinfo : EIATTR_MAX_THREADS
	.align		4
.L_142:
        /*0030*/ 	.byte	0x04, 0x05
        /*0032*/ 	.short	(.L_144 - .L_143)
.L_143:
        /*0034*/ 	.word	0x00000180
        /*0038*/ 	.word	0x00000001
        /*003c*/ 	.word	0x00000001


	//----- nvinfo : EIATTR_CBANK_PARAM_SIZE
	.align		4
.L_144:
        /*0040*/ 	.byte	0x03, 0x19
        /*0042*/ 	.short	0x0a00


	//----- nvinfo : EIATTR_PARAM_CBANK
	.align		4
        /*0044*/ 	.byte	0x04, 0x0a
        /*0046*/ 	.short	(.L_146 - .L_145)
	.align		4
.L_145:
        /*0048*/ 	.word	index@(.nv.constant0._ZN7cutlass13device_kernelIN5flash11enable_sm90INS1_16FlashAttnFwdSm90INS1_25CollectiveMainloopFwdSm90ILi2EN4cute5tupleIJNS5_1CILi1EEES8_S8_EEENS6_IJNS7_ILi128EEESA_SA_EEELi128ENS_10bfloat16_tEfNS_4arch4Sm90ELb1ELb0ELb0ELb0ELb1ELb0ELb0ELb1ELb1ELb1ELb1ELb0EEENS1_21CollectiveEpilogueFwdISB_S9_SC_SE_Li256ELb0ELb1ELb1ELb0EEENS1_19SingleTileSchedulerILb0ELb1ELb1ELi128EEEEEEEEEvNT_6ParamsE)
        /*004c*/ 	.short	0x0380
        /*004e*/ 	.short	0x0a00


	//----- nvinfo : EIATTR_SW_WAR
	.align		4
.L_146:
        /*0050*/ 	.byte	0x04, 0x36
        /*0052*/ 	.short	(.L_148 - .L_147)
.L_147:
        /*0054*/ 	.word	0x00000008
.L_148:


//--------------------- .nv.info._ZN7cutlass13device_kernelIN5flash11enable_sm90INS1_16FlashAttnFwdSm90INS1_25CollectiveMainloopFwdSm90ILi2EN4cute5tupleIJNS5_1CILi1EEES8_S8_EEENS6_IJNS7_ILi128EEESA_SA_EEELi128ENS_10bfloat16_tEfNS_4arch4Sm90ELb1ELb0ELb0ELb1ELb1ELb0ELb0ELb1ELb1ELb1ELb1ELb0EEENS1_21CollectiveEpilogueFwdISB_S9_SC_SE_Li256ELb1ELb1ELb1ELb0EEENS1_36VarlenDynamicPersistentTileSchedulerILi128ELi128ELi256ELi128ELb1ELb1ELb1ELb1ELb1ELb1EEEEEEEEEvNT_6ParamsE --------------------------
	.section	.nv.info._ZN7cutlass13device_kernelIN5flash11enable_sm90INS1_16FlashAttnFwdSm90INS1_25CollectiveMainloopFwdSm90ILi2EN4cute5tupleIJNS5_1CILi1EEES8_S8_EEENS6_IJNS7_ILi128EEESA_SA_EEELi128ENS_10bfloat16_tEfNS_4arch4Sm90ELb1ELb0ELb0ELb1ELb1ELb0ELb0ELb1ELb1ELb1ELb1ELb0EEENS1_21CollectiveEpilogueFwdISB_S9_SC_SE_Li256ELb1ELb1ELb1ELb0EEENS1_36VarlenDynamicPersistentTileSchedulerILi128ELi128ELi256ELi128ELb1ELb1ELb1ELb1ELb1ELb1EEEEEEEEEvNT_6ParamsE,"",@"SHT_CUDA_INFO"
	.sectionflags	@""
	.align	4


	//----- nvinfo : EIATTR_CUDA_API_VERSION
	.align		4
        /*0000*/ 	.byte	0x04, 0x37
        /*0002*/ 	.short	(.L_150 - .L_149)
.L_149:
        /*0004*/ 	.word	0x00000082


	//----- nvinfo : EIATTR_KPARAM_INFO
	.align		4
.L_150:
        /*0008*/ 	.byte	0x04, 0x17
        /*000a*/ 	.short	(.L_152 - .L_151)
.L_151:
        /*000c*/ 	.word	0x00000000
        /*0010*/ 	.short	0x0000
        /*0012*/ 	.short	0x0000
        /*0014*/ 	.byte	0x00, 0xf0, 0x01, 0x2a


	//----- nvinfo : EIATTR_SPARSE_MMA_MASK
	.align		4
.L_152:
        /*0018*/ 	.byte	0x03, 0x50
        /*001a*/ 	.short	0x0000


	//----- nvinfo : EIATTR_MAXREG_COUNT
	.align		4
        /*001c*/ 	.byte	0x03, 0x1b
        /*001e*/ 	.short	0x00a8


	//----- nvinfo : EIATTR_MERCURY_ISA_VERSION
	.align		4
        /*0020*/ 	.byte	0x03, 0x5f
        /*0022*/ 	.short	0x0101


	//----- nvinfo : EIATTR_VRC_CTA_INIT_COUNT
	.align		4
        /*0024*/ 	.byte	0x02, 0x4a
	.zero		1
	.zero		1


	//----- nvinfo : EIATTR_EXIT_INSTR_OFFSETS
	.align		4
        /*0028*/ 	.byte	0x04, 0x1c
        /*002a*/ 	.short	(.L_154 - .L_153)


	//   ....[0]....
.L_153:
        /*002c*/ 	.word	0x00000010


	//----- nvinfo : EIATTR_MAX_THREADS
	.align		4
.L_154:
        /*0030*/ 	.byte	0x04, 0x05
        /*0032*/ 	.short	(.L_156 - .L_155)
.L_155:
        /*0034*/ 	.word	0x00000180
        /*0038*/ 	.word	0x00000001
        /*003c*/ 	.word	0x00000001


	//----- nvinfo : EIATTR_CBANK_PARAM_SIZE
	.align		4
.L_156:
        /*0040*/ 	.byte	0x03, 0x19
        /*0042*/ 	.short	0x0a80


	//----- nvinfo : EIATTR_PARAM_CBANK
	.align		4
        /*0044*/ 	.byte	0x04, 0x0a
        /*0046*/ 	.short	(.L_158 - .L_157)
	.align		4
.L_157:
        /*0048*/ 	.word	index@(.nv.constant0._ZN7cutlass13device_kernelIN5flash11enable_sm90INS1_16FlashAttnFwdSm90INS1_25CollectiveMainloopFwdSm90ILi2EN4cute5tupleIJNS5_1CILi1EEES8_S8_EEENS6_IJNS7_ILi128EEESA_SA_EEELi128ENS_10bfloat16_tEfNS_4arch4Sm90ELb1ELb0ELb0ELb1ELb1ELb0ELb0ELb1ELb1ELb1ELb1ELb0EEENS1_21CollectiveEpilogueFwdISB_S9_SC_SE_Li256ELb1ELb1ELb1ELb0EEENS1_36VarlenDynamicPersistentTileSchedulerILi128ELi128ELi256ELi128ELb1ELb1ELb1ELb1ELb1ELb1EEEEEEEEEvNT_6ParamsE)
        /*004c*/ 	.short	0x0380
        /*004e*/ 	.short	0x0a80


	//----- nvinfo : EIATTR_SW_WAR
	.align		4
.L_158:
        /*0050*/ 	.byte	0x04, 0x36
        /*0052*/ 	.short	(.L_160 - .L_159)
.L_159:
        /*0054*/ 	.word	0x00000008
.L_160:


//--------------------- .nv.info._ZN7cutlass13device_kernelIN5flash11enable_sm90INS1_16FlashAttnFwdSm90INS1_25CollectiveMainloopFwdSm90ILi2EN4cute5tupleIJNS5_1CILi1EEES8_S8_EEENS6_IJNS7_ILi128EEESA_SA_EEELi128ENS_10bfloat16_tEfNS_4arch4Sm90ELb1ELb0ELb0ELb1ELb1ELb1ELb0ELb1ELb1ELb1ELb1ELb0EEENS1_21CollectiveEpilogueFwdISB_S9_SC_SE_Li256ELb1ELb1ELb1ELb0EEENS1_36VarlenDynamicPersistentTileSchedulerILi128ELi128ELi256ELi128ELb1ELb1ELb1ELb1ELb1ELb1EEEEEEEEEvNT_6ParamsE --------------------------
	.section	.nv.info._ZN7cutlass13device_kernelIN5flash11enable_sm90INS1_16FlashAttnFwdSm90INS1_25CollectiveMainloopFwdSm90ILi2EN4cute5tupleIJNS5_1CILi1EEES8_S8_EEENS6_IJNS7_ILi128EEESA_SA_EEELi128ENS_10bfloat16_tEfNS_4arch4Sm90ELb1ELb0ELb0ELb1ELb1ELb1ELb0ELb1ELb1ELb1ELb1ELb0EEENS1_21CollectiveEpilogueFwdISB_S9_SC_SE_Li256ELb1ELb1ELb1ELb0EEENS1_36VarlenDynamicPersistentTileSchedulerILi128ELi128ELi256ELi128ELb1ELb1ELb1ELb1ELb1ELb1EEEEEEEEEvNT_6ParamsE,"",@"SHT_CUDA_INFO"
	.sectionflags	@""
	.align	4


	//----- nvinfo : EIATTR_CUDA_API_VERSION
	.align		4
        /*0000*/ 	.byte	0x04, 0x37
        /*0002*/ 	.short	(.L_162 - .L_161)
.L_161:
        /*0004*/ 	.word	0x00000082


	//----- nvinfo : EIATTR_KPARAM_INFO
	.align		4
.L_162:
        /*0008*/ 	.byte	0x04, 0x17
        /*000a*/ 	.short	(.L_164 - .L_163)
.L_163:
        /*000c*/ 	.word	0x00000000
        /*0010*/ 	.short	0x0000
        /*0012*/ 	.short	0x0000
        /*0014*/ 	.byte	0x00, 0xf0, 0x01, 0x2a


	//----- nvinfo : EIATTR_SPARSE_MMA_MASK
	.align		4
.L_164:
        /*0018*/ 	.byte	0x03, 0x50
        /*001a*/ 	.short	0x0000


	//----- nvinfo : EIATTR_MAXREG_COUNT
	.align		4
        /*001c*/ 	.byte	0x03, 0x1b
        /*001e*/ 	.short	0x00a8


	//----- nvinfo : EIATTR_MERCURY_ISA_VERSION
	.align		4
        /*0020*/ 	.byte	0x03, 0x5f
        /*0022*/ 	.short	0x0101


	//----- nvinfo : EIATTR_VRC_CTA_INIT_COUNT
	.align		4
        /*0024*/ 	.byte	0x02, 0x4a
	.zero		1
	.zero		1


	//----- nvinfo : EIATTR_EXIT_INSTR_OFFSETS
	.align		4
        /*0028*/ 	.byte	0x04, 0x1c
        /*002a*/ 	.short	(.L_166 - .L_165)


	//   ....[0]....
.L_165:
        /*002c*/ 	.word	0x00000010


	//----- nvinfo : EIATTR_MAX_THREADS
	.align		4
.L_166:
        /*0030*/ 	.byte	0x04, 0x05
        /*0032*/ 	.short	(.L_168 - .L_167)
.L_167:
        /*0034*/ 	.word	0x00000180
        /*0038*/ 	.word	0x00000001
        /*003c*/ 	.word	0x00000001


	//----- nvinfo : EIATTR_CBANK_PARAM_SIZE
	.align		4
.L_168:
        /*0040*/ 	.byte	0x03, 0x19
        /*0042*/ 	.short	0x0a80


	//----- nvinfo : EIATTR_PARAM_CBANK
	.align		4
        /*0044*/ 	.byte	0x04, 0x0a
        /*0046*/ 	.short	(.L_170 - .L_169)
	.align		4
.L_169:
        /*0048*/ 	.word	index@(.nv.constant0._ZN7cutlass13device_kernelIN5flash11enable_sm90INS1_16FlashAttnFwdSm90INS1_25CollectiveMainloopFwdSm90ILi2EN4cute5tupleIJNS5_1CILi1EEES8_S8_EEENS6_IJNS7_ILi128EEESA_SA_EEELi128ENS_10bfloat16_tEfNS_4arch4Sm90ELb1ELb0ELb0ELb1ELb1ELb1ELb0ELb1ELb1ELb1ELb1ELb0EEENS1_21CollectiveEpilogueFwdISB_S9_SC_SE_Li256ELb1ELb1ELb1ELb0EEENS1_36VarlenDynamicPersistentTileSchedulerILi128ELi128ELi256ELi128ELb1ELb1ELb1ELb1ELb1ELb1EEEEEEEEEvNT_6ParamsE)
        /*004c*/ 	.short	0x0380
        /*004e*/ 	.short	0x0a80


	//----- nvinfo : EIATTR_SW_WAR
	.align		4
.L_170:
        /*0050*/ 	.byte	0x04, 0x36
        /*0052*/ 	.short	(.L_172 - .L_171)
.L_171:
        /*0054*/ 	.word	0x00000008
.L_172:


//--------------------- .nv.callgraph             --------------------------
	.section	.nv.callgraph,"",@"SHT_CUDA_CALLGRAPH"
	.align	4
	.sectionentsize	8
	.align		4
        /*0000*/ 	.word	0x00000000
	.align		4
        /*0004*/ 	.word	0xffffffff
	.align		4
        /*0008*/ 	.word	0x00000000
	.align		4
        /*000c*/ 	.word	0xfffffffe
	.align		4
        /*0010*/ 	.word	0x00000000
	.align		4
        /*0014*/ 	.word	0xfffffffd
	.align		4
        /*0018*/ 	.word	0x00000000
	.align		4
        /*001c*/ 	.word	0xfffffffc


//--------------------- .nv.constant4             --------------------------
	.section	.nv.constant4,"a",@progbits
	.align	8
	.align		8
.nv.constant4:
        /*0000*/ 	.dword	_ZN78_INTERNAL_7c1c60c6_42_flash_fwd_hdim128_bf16_paged_split_sm90_cu_f3e6f9ee_29994cuda3std3__45__cpo5beginE
	.align		8
        /*0008*/ 	.dword	_ZN78_INTERNAL_7c1c60c6_42_flash_fwd_hdim128_bf16_paged_split_sm90_cu_f3e6f9ee_29994cuda3std3__45__cpo3endE
	.align		8
        /*0010*/ 	.dword	_ZN78_INTERNAL_7c1c60c6_42_flash_fwd_hdim128_bf16_paged_split_sm90_cu_f3e6f9ee_29994cuda3std3__45__cpo6cbeginE
	.align		8
        /*0018*/ 	.dword	_ZN78_INTERNAL_7c1c60c6_42_flash_fwd_hdim128_bf16_paged_split_sm90_cu_f3e6f9ee_29994cuda3std3__45__cpo4cendE
	.align		8
        /*0020*/ 	.dword	_ZN78_INTERNAL_7c1c60c6_42_flash_fwd_hdim128_bf16_paged_split_sm90_cu_f3e6f9ee_29994cuda3std3__480_GLOBAL__N__7c1c60c6_42_flash_fwd_hdim128_bf16_paged_split_sm90_cu_f3e6f9ee_29996ignoreE
	.align		8
        /*0028*/ 	.dword	_ZN78_INTERNAL_7c1c60c6_42_flash_fwd_hdim128_bf16_paged_split_sm90_cu_f3e6f9ee_29994cuda3std3__419piecewise_constructE
	.align		8
        /*0030*/ 	.dword	_ZN78_INTERNAL_7c1c60c6_42_flash_fwd_hdim128_bf16_paged_split_sm90_cu_f3e6f9ee_29994cuda3std3__48in_placeE
	.align		8
        /*0038*/ 	.dword	_ZN78_INTERNAL_7c1c60c6_42_flash_fwd_hdim128_bf16_paged_split_sm90_cu_f3e6f9ee_29994cuda3std6ranges3__45__cpo4swapE
	.align		8
        /*0040*/ 	.dword	_ZN78_INTERNAL_7c1c60c6_42_flash_fwd_hdim128_bf16_paged_split_sm90_cu_f3e6f9ee_29994cuda3std6ranges3__45__cpo9iter_moveE
	.align		8
        /*0048*/ 	.dword	_ZN78_INTERNAL_7c1c60c6_42_flash_fwd_hdim128_bf16_paged_split_sm90_cu_f3e6f9ee_29994cute7productE
	.align		8
        /*0050*/ 	.dword	_ZN78_INTERNAL_7c1c60c6_42_flash_fwd_hdim128_bf16_paged_split_sm90_cu_f3e6f9ee_29994cute1_E


//--------------------- .text._ZN7cutlass13device_kernelIN5flash11enable_sm90INS1_16FlashAttnFwdSm90INS1_25CollectiveMainloopFwdSm90ILi2EN4cute5tupleIJNS5_1CILi1EEES8_S8_EEENS6_IJNS7_ILi128EEESA_SA_EEELi128ENS_10bfloat16_tEfNS_4arch4Sm90ELb0ELb0ELb0ELb0ELb1ELb0ELb0ELb1ELb1ELb1ELb1ELb0EEENS1_21CollectiveEpilogueFwdISB_S9_SC_SE_Li256ELb0ELb1ELb1ELb0EEENS1_19SingleTileSchedulerILb0ELb1ELb1ELi128EEEEEEEEEvNT_6ParamsE --------------------------
	.section	.text._ZN7cutlass13device_kernelIN5flash11enable_sm90INS1_16FlashAttnFwdSm90INS1_25CollectiveMainloopFwdSm90ILi2EN4cute5tupleIJNS5_1CILi1EEES8_S8_EEENS6_IJNS7_ILi128EEESA_SA_EEELi128ENS_10bfloat16_tEfNS_4arch4Sm90ELb0ELb0ELb0ELb0ELb1ELb0ELb0ELb1ELb1ELb1ELb1ELb0EEENS1_21CollectiveEpilogueFwdISB_S9_SC_SE_Li256ELb0ELb1ELb1ELb0EEENS1_19SingleTileSchedulerILb0ELb1ELb1ELi128EEEEEEEEEvNT_6ParamsE,"ax",@progbits
	.align	128
.text._ZN7cutlass13device_kernelIN5flash11enable_sm90INS1_16FlashAttnFwdSm90INS1_25CollectiveMainloopFwdSm90ILi2EN4cute5tupleIJNS5_1CILi1EEES8_S8_EEENS6_IJNS7_ILi128EEESA_SA_EEELi128ENS_10bfloat16_tEfNS_4arch4Sm90ELb0ELb0ELb0ELb0ELb1ELb0ELb0ELb1ELb1ELb1ELb1ELb0EEENS1_21CollectiveEpilogueFwdISB_S9_SC_SE_Li256ELb0ELb1ELb1ELb0EEENS1_19SingleTileSchedulerILb0ELb1ELb1ELi128EEEEEEEEEvNT_6ParamsE:
        .type           _ZN7cutlass13device_kernelIN5flash11enable_sm90INS1_16FlashAttnFwdSm90INS1_25CollectiveMainloopFwdSm90ILi2EN4cute5tupleIJNS5_1CILi1EEES8_S8_EEENS6_IJNS7_ILi128EEESA_SA_EEELi128ENS_10bfloat16_tEfNS_4arch4Sm90ELb0ELb0ELb0ELb0ELb1ELb0ELb0ELb1ELb1ELb1ELb1ELb0EEENS1_21CollectiveEpilogueFwdISB_S9_SC_SE_Li256ELb0ELb1ELb1ELb0EEENS1_19SingleTileSchedulerILb0ELb1ELb1ELi128EEEEEEEEEvNT_6ParamsE,@function
        .size           _ZN7cutlass13device_kernelIN5flash11enable_sm90INS1_16FlashAttnFwdSm90INS1_25CollectiveMainloopFwdSm90ILi2EN4cute5tupleIJNS5_1CILi1EEES8_S8_EEENS6_IJNS7_ILi128EEESA_SA_EEELi128ENS_10bfloat16_tEfNS_4arch4Sm90ELb0ELb0ELb0ELb0ELb1ELb0ELb0ELb1ELb1ELb1ELb1ELb0EEENS1_21CollectiveEpilogueFwdISB_S9_SC_SE_Li256ELb0ELb1ELb1ELb0EEENS1_19SingleTileSchedulerILb0ELb1ELb1ELi128EEEEEEEEEvNT_6ParamsE,(.L_x_9 - _ZN7cutlass13device_kernelIN5flash11enable_sm90INS1_16FlashAttnFwdSm90INS1_25CollectiveMainloopFwdSm90ILi2EN4cute5tupleIJNS5_1CILi1EEES8_S8_EEENS6_IJNS7_ILi128EEESA_SA_EEELi128ENS_10bfloat16_tEfNS_4arch4Sm90ELb0ELb0ELb0ELb0ELb1ELb0ELb0ELb1ELb1ELb1ELb1ELb0EEENS1_21CollectiveEpilogueFwdISB_S9_SC_SE_Li256ELb0ELb1ELb1ELb0EEENS1_19SingleTileSchedulerILb0ELb1ELb1ELi128EEEEEEEEEvNT_6ParamsE)
        .other          _ZN7cutlass13device_kernelIN5flash11enable_sm90INS1_16FlashAttnFwdSm90INS1_25CollectiveMainloopFwdSm90ILi2EN4cute5tupleIJNS5_1CILi1EEES8_S8_EEENS6_IJNS7_ILi128EEESA_SA_EEELi128ENS_10bfloat16_tEfNS_4arch4Sm90ELb0ELb0ELb0ELb0ELb1ELb0ELb0ELb1ELb1ELb1ELb1ELb0EEENS1_21CollectiveEpilogueFwdISB_S9_SC_SE_Li256ELb0ELb1ELb1ELb0EEENS1_19SingleTileSchedulerILb0ELb1ELb1ELi128EEEEEEEEEvNT_6ParamsE,@"STO_CUDA_ENTRY STV_DEFAULT"
_ZN7cutlass13device_kernelIN5flash11enable_sm90INS1_16FlashAttnFwdSm90INS1_25CollectiveMainloopFwdSm90ILi2EN4cute5tupleIJNS5_1CILi1EEES8_S8_EEENS6_IJNS7_ILi128EEESA_SA_EEELi128ENS_10bfloat16_tEfNS_4arch4Sm90ELb0ELb0ELb0ELb0ELb1ELb0ELb0ELb1ELb1ELb1ELb1ELb0EEENS1_21CollectiveEpilogueFwdISB_S9_SC_SE_Li256ELb0ELb1ELb1ELb0EEENS1_19SingleTileSchedulerILb0ELb1ELb1ELi128EEEEEEEEEvNT_6ParamsE:
[----:B------:R-:W-:Y:S01]  /*0000*/  LDC R1, c[0x0][0x37c] ;  /* 0x0000df00ff017b82 */ /* 0x000fe20000000800 */
[----:B------:R-:W-:Y:S05]  /*0010*/  EXIT ;  /* 0x000000000000794d */ /* 0x000fea0003800000 */
.L_x_0:
[----:B------:R-:W-:-:S00]  /*0020*/  BRA `(.L_x_0) ;  /* 0xfffffffc00fc7947 */ /* 0x000fc0000383ffff */
[----:B------:R-:W-:-:S00]  /*0030*/  NOP ;  /* 0x0000000000007918 */ /* 0x000fc00000000000 */
        /* <DEDUP_REMOVED lines=12> */
.L_x_9:


//--------------------- .text._ZN7cutlass13device_kernelIN5flash11enable_sm90INS1_16FlashAttnFwdSm90INS1_25CollectiveMainloopFwdSm90ILi2EN4cute5tupleIJNS5_1CILi1EEES8_S8_EEENS6_IJNS7_ILi128EEESA_SA_EEELi128ENS_10bfloat16_tEfNS_4arch4Sm90ELb0ELb0ELb0ELb1ELb1ELb0ELb0ELb1ELb1ELb1ELb1ELb0EEENS1_21CollectiveEpilogueFwdISB_S9_SC_SE_Li256ELb1ELb1ELb1ELb0EEENS1_36VarlenDynamicPersistentTileSchedulerILi128ELi128ELi256ELi128ELb1ELb1ELb1ELb0ELb1ELb1EEEEEEEEEvNT_6ParamsE --------------------------
	.section	.text._ZN7cutlass13device_kernelIN5flash11enable_sm90INS1_16FlashAttnFwdSm90INS1_25CollectiveMainloopFwdSm90ILi2EN4cute5tupleIJNS5_1CILi1EEES8_S8_EEENS6_IJNS7_ILi128EEESA_SA_EEELi128ENS_10bfloat16_tEfNS_4arch4Sm90ELb0ELb0ELb0ELb1ELb1ELb0ELb0ELb1ELb1ELb1ELb1ELb0EEENS1_21CollectiveEpilogueFwdISB_S9_SC_SE_Li256ELb1ELb1ELb1ELb0EEENS1_36VarlenDynamicPersistentTileSchedulerILi128ELi128ELi256ELi128ELb1ELb1ELb1ELb0ELb1ELb1EEEEEEEEEvNT_6ParamsE,"ax",@progbits
	.align	128
.text._ZN7cutlass13device_kernelIN5flash11enable_sm90INS1_16FlashAttnFwdSm90INS1_25CollectiveMainloopFwdSm90ILi2EN4cute5tupleIJNS5_1CILi1EEES8_S8_EEENS6_IJNS7_ILi128EEESA_SA_EEELi128ENS_10bfloat16_tEfNS_4arch4Sm90ELb0ELb0ELb0ELb1ELb1ELb0ELb0ELb1ELb1ELb1ELb1ELb0EEENS1_21CollectiveEpilogueFwdISB_S9_SC_SE_Li256ELb1ELb1ELb1ELb0EEENS1_36VarlenDynamicPersistentTileSchedulerILi128ELi128ELi256ELi128ELb1ELb1ELb1ELb0ELb1ELb1EEEEEEEEEvNT_6ParamsE:
        .type           _ZN7cutlass13device_kernelIN5flash11enable_sm90INS1_16FlashAttnFwdSm90INS1_25CollectiveMainloopFwdSm90ILi2EN4cute5tupleIJNS5_1CILi1EEES8_S8_EEENS6_IJNS7_ILi128EEESA_SA_EEELi128ENS_10bfloat16_tEfNS_4arch4Sm90ELb0ELb0ELb0ELb1ELb1ELb0ELb0ELb1ELb1ELb1ELb1ELb0EEENS1_21CollectiveEpilogueFwdISB_S9_SC_SE_Li256ELb1ELb1ELb1ELb0EEENS1_36VarlenDynamicPersistentTileSchedulerILi128ELi128ELi256ELi128ELb1ELb1ELb1ELb0ELb1ELb1EEEEEEEEEvNT_6ParamsE,@function
        .size           _ZN7cutlass13device_kernelIN5flash11enable_sm90INS1_16FlashAttnFwdSm90INS1_25CollectiveMainloopFwdSm90ILi2EN4cute5tupleIJNS5_1CILi1EEES8_S8_EEENS6_IJNS7_ILi128EEESA_SA_EEELi128ENS_10bfloat16_tEfNS_4arch4Sm90ELb0ELb0ELb0ELb1ELb1ELb0ELb0ELb1ELb1ELb1ELb1ELb0EEENS1_21CollectiveEpilogueFwdISB_S9_SC_SE_Li256ELb1ELb1ELb1ELb0EEENS1_36VarlenDynamicPersistentTileSchedulerILi128ELi128ELi256ELi128ELb1ELb1ELb1ELb0ELb1ELb1EEEEEEEEEvNT_6ParamsE,(.L_x_10 - _ZN7cutlass13device_kernelIN5flash11enable_sm90INS1_16FlashAttnFwdSm90INS1_25CollectiveMainloopFwdSm90ILi2EN4cute5tupleIJNS5_1CILi1EEES8_S8_EEENS6_IJNS7_ILi128EEESA_SA_EEELi128ENS_10bfloat16_tEfNS_4arch4Sm90ELb0ELb0ELb0ELb1ELb1ELb0ELb0ELb1ELb1ELb1ELb1ELb0EEENS1_21CollectiveEpilogueFwdISB_S9_SC_SE_Li256ELb1ELb1ELb1ELb0EEENS1_36VarlenDynamicPersistentTileSchedulerILi128ELi128ELi256ELi128ELb1ELb1ELb1ELb0ELb1ELb1EEEEEEEEEvNT_6ParamsE)
        .other          _ZN7cutlass13device_kernelIN5flash11enable_sm90INS1_16FlashAttnFwdSm90INS1_25CollectiveMainloopFwdSm90ILi2EN4cute5tupleIJNS5_1CILi1EEES8_S8_EEENS6_IJNS7_ILi128EEESA_SA_EEELi128ENS_10bfloat16_tEfNS_4arch4Sm90ELb0ELb0ELb0ELb1ELb1ELb0ELb0ELb1ELb1ELb1ELb1ELb0EEENS1_21CollectiveEpilogueFwdISB_S9_SC_SE_Li256ELb1ELb1ELb1ELb0EEENS1_36VarlenDynamicPersistentTileSchedulerILi128ELi128ELi256ELi128ELb1ELb1ELb1ELb0ELb1ELb1EEEEEEEEEvNT_6ParamsE,@"STO_CUDA_ENTRY STV_DEFAULT"
_ZN7cutlass13device_kernelIN5flash11enable_sm90INS1_16FlashAttnFwdSm90INS1_25CollectiveMainloopFwdSm90ILi2EN4cute5tupleIJNS5_1CILi1EEES8_S8_EEENS6_IJNS7_ILi128EEESA_SA_EEELi128ENS_10bfloat16_tEfNS_4arch4Sm90ELb0ELb0ELb0ELb1ELb1ELb0ELb0ELb1ELb1ELb1ELb1ELb0EEENS1_21CollectiveEpilogueFwdISB_S9_SC_SE_Li256ELb1ELb1ELb1ELb0EEENS1_36VarlenDynamicPersistentTileSchedulerILi128ELi128ELi256ELi128ELb1ELb1ELb1ELb0ELb1ELb1EEEEEEEEEvNT_6ParamsE:
[----:B------:R-:W-:Y:S01]  /*0000*/  LDC R1, c[0x0][0x37c] ;  /* 0x0000df00ff017b82 */ /* 0x000fe20000000800 */
[----:B------:R-:W-:Y:S05]  /*0010*/  EXIT ;  /* 0x000000000000794d */ /* 0x000fea0003800000 */
.L_x_1:
        /* <DEDUP_REMOVED lines=14> */
.L_x_10:


//--------------------- .text._ZN7cutlass13device_kernelIN5flash11enable_sm90INS1_16FlashAttnFwdSm90INS1_25CollectiveMainloopFwdSm90ILi2EN4cute5tupleIJNS5_1CILi1EEES8_S8_EEENS6_IJNS7_ILi128EEESA_SA_EEELi128ENS_10bfloat16_tEfNS_4arch4Sm90ELb0ELb0ELb0ELb1ELb1ELb1ELb0ELb1ELb1ELb1ELb1ELb0EEENS1_21CollectiveEpilogueFwdISB_S9_SC_SE_Li256ELb1ELb1ELb1ELb0EEENS1_36VarlenDynamicPersistentTileSchedulerILi128ELi128ELi256ELi128ELb1ELb1ELb1ELb0ELb1ELb1EEEEEEEEEvNT_6ParamsE --------------------------
	.section	.text._ZN7cutlass13device_kernelIN5flash11enable_sm90INS1_16FlashAttnFwdSm90INS1_25CollectiveMainloopFwdSm90ILi2EN4cute5tupleIJNS5_1CILi1EEES8_S8_EEENS6_IJNS7_ILi128EEESA_SA_EEELi128ENS_10bfloat16_tEfNS_4arch4Sm90ELb0ELb0ELb0ELb1ELb1ELb1ELb0ELb1ELb1ELb1ELb1ELb0EEENS1_21CollectiveEpilogueFwdISB_S9_SC_SE_Li256ELb1ELb1ELb1ELb0EEENS1_36VarlenDynamicPersistentTileSchedulerILi128ELi128ELi256ELi128ELb1ELb1ELb1ELb0ELb1ELb1EEEEEEEEEvNT_6ParamsE,"ax",@progbits
	.align	128
.text._ZN7cutlass13device_kernelIN5flash11enable_sm90INS1_16FlashAttnFwdSm90INS1_25CollectiveMainloopFwdSm90ILi2EN4cute5tupleIJNS5_1CILi1EEES8_S8_EEENS6_IJNS7_ILi128EEESA_SA_EEELi128ENS_10bfloat16_tEfNS_4arch4Sm90ELb0ELb0ELb0ELb1ELb1ELb1ELb0ELb1ELb1ELb1ELb1ELb0EEENS1_21CollectiveEpilogueFwdISB_S9_SC_SE_Li256ELb1ELb1ELb1ELb0EEENS1_36VarlenDynamicPersistentTileSchedulerILi128ELi128ELi256ELi128ELb1ELb1ELb1ELb0ELb1ELb1EEEEEEEEEvNT_6ParamsE:
        .type           _ZN7cutlass13device_kernelIN5flash11enable_sm90INS1_16FlashAttnFwdSm90INS1_25CollectiveMainloopFwdSm90ILi2EN4cute5tupleIJNS5_1CILi1EEES8_S8_EEENS6_IJNS7_ILi128EEESA_SA_EEELi128ENS_10bfloat16_tEfNS_4arch4Sm90ELb0ELb0ELb0ELb1ELb1ELb1ELb0ELb1ELb1ELb1ELb1ELb0EEENS1_21CollectiveEpilogueFwdISB_S9_SC_SE_Li256ELb1ELb1ELb1ELb0EEENS1_36VarlenDynamicPersistentTileSchedulerILi128ELi128ELi256ELi128ELb1ELb1ELb1ELb0ELb1ELb1EEEEEEEEEvNT_6ParamsE,@function
        .size           _ZN7cutlass13device_kernelIN5flash11enable_sm90INS1_16FlashAttnFwdSm90INS1_25CollectiveMainloopFwdSm90ILi2EN4cute5tupleIJNS5_1CILi1EEES8_S8_EEENS6_IJNS7_ILi128EEESA_SA_EEELi128ENS_10bfloat16_tEfNS_4arch4Sm90ELb0ELb0ELb0ELb1ELb1ELb1ELb0ELb1ELb1ELb1ELb1ELb0EEENS1_21CollectiveEpilogueFwdISB_S9_SC_SE_Li256ELb1ELb1ELb1ELb0EEENS1_36VarlenDynamicPersistentTileSchedulerILi128ELi128ELi256ELi128ELb1ELb1ELb1ELb0ELb1ELb1EEEEEEEEEvNT_6ParamsE,(.L_x_11 - _ZN7cutlass13device_kernelIN5flash11enable_sm90INS1_16FlashAttnFwdSm90INS1_25CollectiveMainloopFwdSm90ILi2EN4cute5tupleIJNS5_1CILi1EEES8_S8_EEENS6_IJNS7_ILi128EEESA_SA_EEELi128ENS_10bfloat16_tEfNS_4arch4Sm90ELb0ELb0ELb0ELb1ELb1ELb1ELb0ELb1ELb1ELb1ELb1ELb0EEENS1_21CollectiveEpilogueFwdISB_S9_SC_SE_Li256ELb1ELb1ELb1ELb0EEENS1_36VarlenDynamicPersistentTileSchedulerILi128ELi128ELi256ELi128ELb1ELb1ELb1ELb0ELb1ELb1EEEEEEEEEvNT_6ParamsE)
        .other          _ZN7cutlass13device_kernelIN5flash11enable_sm90INS1_16FlashAttnFwdSm90INS1_25CollectiveMainloopFwdSm90ILi2EN4cute5tupleIJNS5_1CILi1EEES8_S8_EEENS6_IJNS7_ILi128EEESA_SA_EEELi128ENS_10bfloat16_tEfNS_4arch4Sm90ELb0ELb0ELb0ELb1ELb1ELb1ELb0ELb1ELb1ELb1ELb1ELb0EEENS1_21CollectiveEpilogueFwdISB_S9_SC_SE_Li256ELb1ELb1ELb1ELb0EEENS1_36VarlenDynamicPersistentTileSchedulerILi128ELi128ELi256ELi128ELb1ELb1ELb1ELb0ELb1ELb1EEEEEEEEEvNT_6ParamsE,@"STO_CUDA_ENTRY STV_DEFAULT"
_ZN7cutlass13device_kernelIN5flash11enable_sm90INS1_16FlashAttnFwdSm90INS1_25CollectiveMainloopFwdSm90ILi2EN4cute5tupleIJNS5_1CILi1EEES8_S8_EEENS6_IJNS7_ILi128EEESA_SA_EEELi128ENS_10bfloat16_tEfNS_4arch4Sm90ELb0ELb0ELb0ELb1ELb1ELb1ELb0ELb1ELb1ELb1ELb1ELb0EEENS1_21CollectiveEpilogueFwdISB_S9_SC_SE_Li256ELb1ELb1ELb1ELb0EEENS1_36VarlenDynamicPersistentTileSchedulerILi128ELi128ELi256ELi128ELb1ELb1ELb1ELb0ELb1ELb1EEEEEEEEEvNT_6ParamsE:
[----:B------:R-:W-:Y:S01]  /*0000*/  LDC R1, c[0x0][0x37c] ;  /* 0x0000df00ff017b82 */ /* 0x000fe20000000800 */
[----:B------:R-:W-:Y:S05]  /*0010*/  EXIT ;  /* 0x000000000000794d */ /* 0x000fea0003800000 */
.L_x_2:
        /* <DEDUP_REMOVED lines=14> */
.L_x_11:


//--------------------- .text._ZN7cutlass13device_kernelIN5flash11enable_sm90INS1_16FlashAttnFwdSm90INS1_25CollectiveMainloopFwdSm90ILi2EN4cute5tupleIJNS5_1CILi1EEES8_S8_EEENS6_IJNS7_ILi128EEESA_SA_EEELi128ENS_10bfloat16_tEfNS_4arch4Sm90ELb0ELb1ELb0ELb0ELb1ELb0ELb0ELb1ELb1ELb1ELb1ELb0EEENS1_21CollectiveEpilogueFwdISB_S9_SC_SE_Li256ELb0ELb1ELb1ELb0EEENS1_19SingleTileSchedulerILb0ELb1ELb1ELi128EEEEEEEEEvNT_6ParamsE --------------------------
	.section	.text._ZN7cutlass13device_kernelIN5flash11enable_sm90INS1_16FlashAttnFwdSm90INS1_25CollectiveMainloopFwdSm90ILi2EN4cute5tupleIJNS5_1CILi1EEES8_S8_EEENS6_IJNS7_ILi128EEESA_SA_EEELi128ENS_10bfloat16_tEfNS_4arch4Sm90ELb0ELb1ELb0ELb0ELb1ELb0ELb0ELb1ELb1ELb1ELb1ELb0EEENS1_21CollectiveEpilogueFwdISB_S9_SC_SE_Li256ELb0ELb1ELb1ELb0EEENS1_19SingleTileSchedulerILb0ELb1ELb1ELi128EEEEEEEEEvNT_6ParamsE,"ax",@progbits
	.align	128
.text._ZN7cutlass13device_kernelIN5flash11enable_sm90INS1_16FlashAttnFwdSm90INS1_25CollectiveMainloopFwdSm90ILi2EN4cute5tupleIJNS5_1CILi1EEES8_S8_EEENS6_IJNS7_ILi128EEESA_SA_EEELi128ENS_10bfloat16_tEfNS_4arch4Sm90ELb0ELb1ELb0ELb0ELb1ELb0ELb0ELb1ELb1ELb1ELb1ELb0EEENS1_21CollectiveEpilogueFwdISB_S9_SC_SE_Li256ELb0ELb1ELb1ELb0EEENS1_19SingleTileSchedulerILb0ELb1ELb1ELi128EEEEEEEEEvNT_6ParamsE:
        .type           _ZN7cutlass13device_kernelIN5flash11enable_sm90INS1_16FlashAttnFwdSm90INS1_25CollectiveMainloopFwdSm90ILi2EN4cute5tupleIJNS5_1CILi1EEES8_S8_EEENS6_IJNS7_ILi128EEESA_SA_EEELi128ENS_10bfloat16_tEfNS_4arch4Sm90ELb0ELb1ELb0ELb0ELb1ELb0ELb0ELb1ELb1ELb1ELb1ELb0EEENS1_21CollectiveEpilogueFwdISB_S9_SC_SE_Li256ELb0ELb1ELb1ELb0EEENS1_19SingleTileSchedulerILb0ELb1ELb1ELi128EEEEEEEEEvNT_6ParamsE,@function
        .size           _ZN7cutlass13device_kernelIN5flash11enable_sm90INS1_16FlashAttnFwdSm90INS1_25CollectiveMainloopFwdSm90ILi2EN4cute5tupleIJNS5_1CILi1EEES8_S8_EEENS6_IJNS7_ILi128EEESA_SA_EEELi128ENS_10bfloat16_tEfNS_4arch4Sm90ELb0ELb1ELb0ELb0ELb1ELb0ELb0ELb1ELb1ELb1ELb1ELb0EEENS1_21CollectiveEpilogueFwdISB_S9_SC_SE_Li256ELb0ELb1ELb1ELb0EEENS1_19SingleTileSchedulerILb0ELb1ELb1ELi128EEEEEEEEEvNT_6ParamsE,(.L_x_12 - _ZN7cutlass13device_kernelIN5flash11enable_sm90INS1_16FlashAttnFwdSm90INS1_25CollectiveMainloopFwdSm90ILi2EN4cute5tupleIJNS5_1CILi1EEES8_S8_EEENS6_IJNS7_ILi128EEESA_SA_EEELi128ENS_10bfloat16_tEfNS_4arch4Sm90ELb0ELb1ELb0ELb0ELb1ELb0ELb0ELb1ELb1ELb1ELb1ELb0EEENS1_21CollectiveEpilogueFwdISB_S9_SC_SE_Li256ELb0ELb1ELb1ELb0EEENS1_19SingleTileSchedulerILb0ELb1ELb1ELi128EEEEEEEEEvNT_6ParamsE)
        .other          _ZN7cutlass13device_kernelIN5flash11enable_sm90INS1_16FlashAttnFwdSm90INS1_25CollectiveMainloopFwdSm90ILi2EN4cute5tupleIJNS5_1CILi1EEES8_S8_EEENS6_IJNS7_ILi128EEESA_SA_EEELi128ENS_10bfloat16_tEfNS_4arch4Sm90ELb0ELb1ELb0ELb0ELb1ELb0ELb0ELb1ELb1ELb1ELb1ELb0EEENS1_21CollectiveEpilogueFwdISB_S9_SC_SE_Li256ELb0ELb1ELb1ELb0EEENS1_19SingleTileSchedulerILb0ELb1ELb1ELi128EEEEEEEEEvNT_6ParamsE,@"STO_CUDA_ENTRY STV_DEFAULT"
_ZN7cutlass13device_kernelIN5flash11enable_sm90INS1_16FlashAttnFwdSm90INS1_25CollectiveMainloopFwdSm90ILi2EN4cute5tupleIJNS5_1CILi1EEES8_S8_EEENS6_IJNS7_ILi128EEESA_SA_EEELi128ENS_10bfloat16_tEfNS_4arch4Sm90ELb0ELb1ELb0ELb0ELb1ELb0ELb0ELb1ELb1ELb1ELb1ELb0EEENS1_21CollectiveEpilogueFwdISB_S9_SC_SE_Li256ELb0ELb1ELb1ELb0EEENS1_19SingleTileSchedulerILb0ELb1ELb1ELi128EEEEEEEEEvNT_6ParamsE:
[----:B------:R-:W-:Y:S01]  /*0000*/  LDC R1, c[0x0][0x37c] ;  /* 0x0000df00ff017b82 */ /* 0x000fe20000000800 */
[----:B------:R-:W-:Y:S05]  /*0010*/  EXIT ;  /* 0x000000000000794d */ /* 0x000fea0003800000 */
.L_x_3:
        /* <DEDUP_REMOVED lines=14> */
.L_x_12:


//--------------------- .text._ZN7cutlass13device_kernelIN5flash11enable_sm90INS1_16FlashAttnFwdSm90INS1_25CollectiveMainloopFwdSm90ILi2EN4cute5tupleIJNS5_1CILi1EEES8_S8_EEENS6_IJNS7_ILi128EEESA_SA_EEELi128ENS_10bfloat16_tEfNS_4arch4Sm90ELb0ELb1ELb0ELb1ELb1ELb0ELb0ELb1ELb1ELb1ELb1ELb0EEENS1_21CollectiveEpilogueFwdISB_S9_SC_SE_Li256ELb1ELb1ELb1ELb0EEENS1_36VarlenDynamicPersistentTileSchedulerILi128ELi128ELi256ELi128ELb1ELb1ELb1ELb1ELb0ELb1EEEEEEEEEvNT_6ParamsE --------------------------
	.section	.text._ZN7cutlass13device_kernelIN5flash11enable_sm90INS1_16FlashAttnFwdSm90INS1_25CollectiveMainloopFwdSm90ILi2EN4cute5tupleIJNS5_1CILi1EEES8_S8_EEENS6_IJNS7_ILi128EEESA_SA_EEELi128ENS_10bfloat16_tEfNS_4arch4Sm90ELb0ELb1ELb0ELb1ELb1ELb0ELb0ELb1ELb1ELb1ELb1ELb0EEENS1_21CollectiveEpilogueFwdISB_S9_SC_SE_Li256ELb1ELb1ELb1ELb0EEENS1_36VarlenDynamicPersistentTileSchedulerILi128ELi128ELi256ELi128ELb1ELb1ELb1ELb1ELb0ELb1EEEEEEEEEvNT_6ParamsE,"ax",@progbits
	.align	128
.text._ZN7cutlass13device_kernelIN5flash11enable_sm90INS1_16FlashAttnFwdSm90INS1_25CollectiveMainloopFwdSm90ILi2EN4cute5tupleIJNS5_1CILi1EEES8_S8_EEENS6_IJNS7_ILi128EEESA_SA_EEELi128ENS_10bfloat16_tEfNS_4arch4Sm90ELb0ELb1ELb0ELb1ELb1ELb0ELb0ELb1ELb1ELb1ELb1ELb0EEENS1_21CollectiveEpilogueFwdISB_S9_SC_SE_Li256ELb1ELb1ELb1ELb0EEENS1_36VarlenDynamicPersistentTileSchedulerILi128ELi128ELi256ELi128ELb1ELb1ELb1ELb1ELb0ELb1EEEEEEEEEvNT_6ParamsE:
        .type           _ZN7cutlass13device_kernelIN5flash11enable_sm90INS1_16FlashAttnFwdSm90INS1_25CollectiveMainloopFwdSm90ILi2EN4cute5tupleIJNS5_1CILi1EEES8_S8_EEENS6_IJNS7_ILi128EEESA_SA_EEELi128ENS_10bfloat16_tEfNS_4arch4Sm90ELb0ELb1ELb0ELb1ELb1ELb0ELb0ELb1ELb1ELb1ELb1ELb0EEENS1_21CollectiveEpilogueFwdISB_S9_SC_SE_Li256ELb1ELb1ELb1ELb0EEENS1_36VarlenDynamicPersistentTileSchedulerILi128ELi128ELi256ELi128ELb1ELb1ELb1ELb1ELb0ELb1EEEEEEEEEvNT_6ParamsE,@function
        .size           _ZN7cutlass13device_kernelIN5flash11enable_sm90INS1_16FlashAttnFwdSm90INS1_25CollectiveMainloopFwdSm90ILi2EN4cute5tupleIJNS5_1CILi1EEES8_S8_EEENS6_IJNS7_ILi128EEESA_SA_EEELi128ENS_10bfloat16_tEfNS_4arch4Sm90ELb0ELb1ELb0ELb1ELb1ELb0ELb0ELb1ELb1ELb1ELb1ELb0EEENS1_21CollectiveEpilogueFwdISB_S9_SC_SE_Li256ELb1ELb1ELb1ELb0EEENS1_36VarlenDynamicPersistentTileSchedulerILi128ELi128ELi256ELi128ELb1ELb1ELb1ELb1ELb0ELb1EEEEEEEEEvNT_6ParamsE,(.L_x_13 - _ZN7cutlass13device_kernelIN5flash11enable_sm90INS1_16FlashAttnFwdSm90INS1_25CollectiveMainloopFwdSm90ILi2EN4cute5tupleIJNS5_1CILi1EEES8_S8_EEENS6_IJNS7_ILi128EEESA_SA_EEELi128ENS_10bfloat16_tEfNS_4arch4Sm90ELb0ELb1ELb0ELb1ELb1ELb0ELb0ELb1ELb1ELb1ELb1ELb0EEENS1_21CollectiveEpilogueFwdISB_S9_SC_SE_Li256ELb1ELb1ELb1ELb0EEENS1_36VarlenDynamicPersistentTileSchedulerILi128ELi128ELi256ELi128ELb1ELb1ELb1ELb1ELb0ELb1EEEEEEEEEvNT_6ParamsE)
        .other          _ZN7cutlass13device_kernelIN5flash11enable_sm90INS1_16FlashAttnFwdSm90INS1_25CollectiveMainloopFwdSm90ILi2EN4cute5tupleIJNS5_1CILi1EEES8_S8_EEENS6_IJNS7_ILi128EEESA_SA_EEELi128ENS_10bfloat16_tEfNS_4arch4Sm90ELb0ELb1ELb0ELb1ELb1ELb0ELb0ELb1ELb1ELb1ELb1ELb0EEENS1_21CollectiveEpilogueFwdISB_S9_SC_SE_Li256ELb1ELb1ELb1ELb0EEENS1_36VarlenDynamicPersistentTileSchedulerILi128ELi128ELi256ELi128ELb1ELb1ELb1ELb1ELb0ELb1EEEEEEEEEvNT_6ParamsE,@"STO_CUDA_ENTRY STV_DEFAULT"
_ZN7cutlass13device_kernelIN5flash11enable_sm90INS1_16FlashAttnFwdSm90INS1_25CollectiveMainloopFwdSm90ILi2EN4cute5tupleIJNS5_1CILi1EEES8_S8_EEENS6_IJNS7_ILi128EEESA_SA_EEELi128ENS_10bfloat16_tEfNS_4arch4Sm90ELb0ELb1ELb0ELb1ELb1ELb0ELb0ELb1ELb1ELb1ELb1ELb0EEENS1_21CollectiveEpilogueFwdISB_S9_SC_SE_Li256ELb1ELb1ELb1ELb0EEENS1_36VarlenDynamicPersistentTileSchedulerILi128ELi128ELi256ELi128ELb1ELb1ELb1ELb1ELb0ELb1EEEEEEEEEvNT_6ParamsE:
[----:B------:R-:W-:Y:S01]  /*0000*/  LDC R1, c[0x0][0x37c] ;  /* 0x0000df00ff017b82 */ /* 0x000fe20000000800 */
[----:B------:R-:W-:Y:S05]  /*0010*/  EXIT ;  /* 0x000000000000794d */ /* 0x000fea0003800000 */
.L_x_4:
        /* <DEDUP_REMOVED lines=14> */
.L_x_13:


//--------------------- .text._ZN7cutlass13device_kernelIN5flash11enable_sm90INS1_16FlashAttnFwdSm90INS1_25CollectiveMainloopFwdSm90ILi2EN4cute5tupleIJNS5_1CILi1EEES8_S8_EEENS6_IJNS7_ILi128EEESA_SA_EEELi128ENS_10bfloat16_tEfNS_4arch4Sm90ELb0ELb1ELb0ELb1ELb1ELb1ELb0ELb1ELb1ELb1ELb1ELb0EEENS1_21CollectiveEpilogueFwdISB_S9_SC_SE_Li256ELb1ELb1ELb1ELb0EEENS1_36VarlenDynamicPersistentTileSchedulerILi128ELi128ELi256ELi128ELb1ELb1ELb1ELb1ELb0ELb1EEEEEEEEEvNT_6ParamsE --------------------------
	.section	.text._ZN7cutlass13device_kernelIN5flash11enable_sm90INS1_16FlashAttnFwdSm90INS1_25CollectiveMainloopFwdSm90ILi2EN4cute5tupleIJNS5_1CILi1EEES8_S8_EEENS6_IJNS7_ILi128EEESA_SA_EEELi128ENS_10bfloat16_tEfNS_4arch4Sm90ELb0ELb1ELb0ELb1ELb1ELb1ELb0ELb1ELb1ELb1ELb1ELb0EEENS1_21CollectiveEpilogueFwdISB_S9_SC_SE_Li256ELb1ELb1ELb1ELb0EEENS1_36VarlenDynamicPersistentTileSchedulerILi128ELi128ELi256ELi128ELb1ELb1ELb1ELb1ELb0ELb1EEEEEEEEEvNT_6ParamsE,"ax",@progbits
	.align	128
.text._ZN7cutlass13device_kernelIN5flash11enable_sm90INS1_16FlashAttnFwdSm90INS1_25CollectiveMainloopFwdSm90ILi2EN4cute5tupleIJNS5_1CILi1EEES8_S8_EEENS6_IJNS7_ILi128EEESA_SA_EEELi128ENS_10bfloat16_tEfNS_4arch4Sm90ELb0ELb1ELb0ELb1ELb1ELb1ELb0ELb1ELb1ELb1ELb1ELb0EEENS1_21CollectiveEpilogueFwdISB_S9_SC_SE_Li256ELb1ELb1ELb1ELb0EEENS1_36VarlenDynamicPersistentTileSchedulerILi128ELi128ELi256ELi128ELb1ELb1ELb1ELb1ELb0ELb1EEEEEEEEEvNT_6ParamsE:
        .type           _ZN7cutlass13device_kernelIN5flash11enable_sm90INS1_16FlashAttnFwdSm90INS1_25CollectiveMainloopFwdSm90ILi2EN4cute5tupleIJNS5_1CILi1EEES8_S8_EEENS6_IJNS7_ILi128EEESA_SA_EEELi128ENS_10bfloat16_tEfNS_4arch4Sm90ELb0ELb1ELb0ELb1ELb1ELb1ELb0ELb1ELb1ELb1ELb1ELb0EEENS1_21CollectiveEpilogueFwdISB_S9_SC_SE_Li256ELb1ELb1ELb1ELb0EEENS1_36VarlenDynamicPersistentTileSchedulerILi128ELi128ELi256ELi128ELb1ELb1ELb1ELb1ELb0ELb1EEEEEEEEEvNT_6ParamsE,@function
        .size           _ZN7cutlass13device_kernelIN5flash11enable_sm90INS1_16FlashAttnFwdSm90INS1_25CollectiveMainloopFwdSm90ILi2EN4cute5tupleIJNS5_1CILi1EEES8_S8_EEENS6_IJNS7_ILi128EEESA_SA_EEELi128ENS_10bfloat16_tEfNS_4arch4Sm90ELb0ELb1ELb0ELb1ELb1ELb1ELb0ELb1ELb1ELb1ELb1ELb0EEENS1_21CollectiveEpilogueFwdISB_S9_SC_SE_Li256ELb1ELb1ELb1ELb0EEENS1_36VarlenDynamicPersistentTileSchedulerILi128ELi128ELi256ELi128ELb1ELb1ELb1ELb1ELb0ELb1EEEEEEEEEvNT_6ParamsE,(.L_x_14 - _ZN7cutlass13device_kernelIN5flash11enable_sm90INS1_16FlashAttnFwdSm90INS1_25CollectiveMainloopFwdSm90ILi2EN4cute5tupleIJNS5_1CILi1EEES8_S8_EEENS6_IJNS7_ILi128EEESA_SA_EEELi128ENS_10bfloat16_tEfNS_4arch4Sm90ELb0ELb1ELb0ELb1ELb1ELb1ELb0ELb1ELb1ELb1ELb1ELb0EEENS1_21CollectiveEpilogueFwdISB_S9_SC_SE_Li256ELb1ELb1ELb1ELb0EEENS1_36VarlenDynamicPersistentTileSchedulerILi128ELi128ELi256ELi128ELb1ELb1ELb1ELb1ELb0ELb1EEEEEEEEEvNT_6ParamsE)
        .other          _ZN7cutlass13device_kernelIN5flash11enable_sm90INS1_16FlashAttnFwdSm90INS1_25CollectiveMainloopFwdSm90ILi2EN4cute5tupleIJNS5_1CILi1EEES8_S8_EEENS6_IJNS7_ILi128EEESA_SA_EEELi128ENS_10bfloat16_tEfNS_4arch4Sm90ELb0ELb1ELb0ELb1ELb1ELb1ELb0ELb1ELb1ELb1ELb1ELb0EEENS1_21CollectiveEpilogueFwdISB_S9_SC_SE_Li256ELb1ELb1ELb1ELb0EEENS1_36VarlenDynamicPersistentTileSchedulerILi128ELi128ELi256ELi128ELb1ELb1ELb1ELb1ELb0ELb1EEEEEEEEEvNT_6ParamsE,@"STO_CUDA_ENTRY STV_DEFAULT"
_ZN7cutlass13device_kernelIN5flash11enable_sm90INS1_16FlashAttnFwdSm90INS1_25CollectiveMainloopFwdSm90ILi2EN4cute5tupleIJNS5_1CILi1EEES8_S8_EEENS6_IJNS7_ILi128EEESA_SA_EEELi128ENS_10bfloat16_tEfNS_4arch4Sm90ELb0ELb1ELb0ELb1ELb1ELb1ELb0ELb1ELb1ELb1ELb1ELb0EEENS1_21CollectiveEpilogueFwdISB_S9_SC_SE_Li256ELb1ELb1ELb1ELb0EEENS1_36VarlenDynamicPersistentTileSchedulerILi128ELi128ELi256ELi128ELb1ELb1ELb1ELb1ELb0ELb1EEEEEEEEEvNT_6ParamsE:
[----:B------:R-:W-:Y:S01]  /*0000*/  LDC R1, c[0x0][0x37c] ;  /* 0x0000df00ff017b82 */ /* 0x000fe20000000800 */
[----:B------:R-:W-:Y:S05]  /*0010*/  EXIT ;  /* 0x000000000000794d */ /* 0x000fea0003800000 */
.L_x_5:
        /* <DEDUP_REMOVED lines=14> */
.L_x_14:


//--------------------- .text._ZN7cutlass13device_kernelIN5flash11enable_sm90INS1_16FlashAttnFwdSm90INS1_25CollectiveMainloopFwdSm90ILi2EN4cute5tupleIJNS5_1CILi1EEES8_S8_EEENS6_IJNS7_ILi128EEESA_SA_EEELi128ENS_10bfloat16_tEfNS_4arch4Sm90ELb1ELb0ELb0ELb0ELb1ELb0ELb0ELb1ELb1ELb1ELb1ELb0EEENS1_21CollectiveEpilogueFwdISB_S9_SC_SE_Li256ELb0ELb1ELb1ELb0EEENS1_19SingleTileSchedulerILb0ELb1ELb1ELi128EEEEEEEEEvNT_6ParamsE --------------------------
	.section	.text._ZN7cutlass13device_kernelIN5flash11enable_sm90INS1_16FlashAttnFwdSm90INS1_25CollectiveMainloopFwdSm90ILi2EN4cute5tupleIJNS5_1CILi1EEES8_S8_EEENS6_IJNS7_ILi128EEESA_SA_EEELi128ENS_10bfloat16_tEfNS_4arch4Sm90ELb1ELb0ELb0ELb0ELb1ELb0ELb0ELb1ELb1ELb1ELb1ELb0EEENS1_21CollectiveEpilogueFwdISB_S9_SC_SE_Li256ELb0ELb1ELb1ELb0EEENS1_19SingleTileSchedulerILb0ELb1ELb1ELi128EEEEEEEEEvNT_6ParamsE,"ax",@progbits
	.align	128
.text._ZN7cutlass13device_kernelIN5flash11enable_sm90INS1_16FlashAttnFwdSm90INS1_25CollectiveMainloopFwdSm90ILi2EN4cute5tupleIJNS5_1CILi1EEES8_S8_EEENS6_IJNS7_ILi128EEESA_SA_EEELi128ENS_10bfloat16_tEfNS_4arch4Sm90ELb1ELb0ELb0ELb0ELb1ELb0ELb0ELb1ELb1ELb1ELb1ELb0EEENS1_21CollectiveEpilogueFwdISB_S9_SC_SE_Li256ELb0ELb1ELb1ELb0EEENS1_19SingleTileSchedulerILb0ELb1ELb1ELi128EEEEEEEEEvNT_6ParamsE:
        .type           _ZN7cutlass13device_kernelIN5flash11enable_sm90INS1_16FlashAttnFwdSm90INS1_25CollectiveMainloopFwdSm90ILi2EN4cute5tupleIJNS5_1CILi1EEES8_S8_EEENS6_IJNS7_ILi128EEESA_SA_EEELi128ENS_10bfloat16_tEfNS_4arch4Sm90ELb1ELb0ELb0ELb0ELb1ELb0ELb0ELb1ELb1ELb1ELb1ELb0EEENS1_21CollectiveEpilogueFwdISB_S9_SC_SE_Li256ELb0ELb1ELb1ELb0EEENS1_19SingleTileSchedulerILb0ELb1ELb1ELi128EEEEEEEEEvNT_6ParamsE,@function
        .size           _ZN7cutlass13device_kernelIN5flash11enable_sm90INS1_16FlashAttnFwdSm90INS1_25CollectiveMainloopFwdSm90ILi2EN4cute5tupleIJNS5_1CILi1EEES8_S8_EEENS6_IJNS7_ILi128EEESA_SA_EEELi128ENS_10bfloat16_tEfNS_4arch4Sm90ELb1ELb0ELb0ELb0ELb1ELb0ELb0ELb1ELb1ELb1ELb1ELb0EEENS1_21CollectiveEpilogueFwdISB_S9_SC_SE_Li256ELb0ELb1ELb1ELb0EEENS1_19SingleTileSchedulerILb0ELb1ELb1ELi128EEEEEEEEEvNT_6ParamsE,(.L_x_15 - _ZN7cutlass13device_kernelIN5flash11enable_sm90INS1_16FlashAttnFwdSm90INS1_25CollectiveMainloopFwdSm90ILi2EN4cute5tupleIJNS5_1CILi1EEES8_S8_EEENS6_IJNS7_ILi128EEESA_SA_EEELi128ENS_10bfloat16_tEfNS_4arch4Sm90ELb1ELb0ELb0ELb0ELb1ELb0ELb0ELb1ELb1ELb1ELb1ELb0EEENS1_21CollectiveEpilogueFwdISB_S9_SC_SE_Li256ELb0ELb1ELb1ELb0EEENS1_19SingleTileSchedulerILb0ELb1ELb1ELi128EEEEEEEEEvNT_6ParamsE)
        .other          _ZN7cutlass13device_kernelIN5flash11enable_sm90INS1_16FlashAttnFwdSm90INS1_25CollectiveMainloopFwdSm90ILi2EN4cute5tupleIJNS5_1CILi1EEES8_S8_EEENS6_IJNS7_ILi128EEESA_SA_EEELi128ENS_10bfloat16_tEfNS_4arch4Sm90ELb1ELb0ELb0ELb0ELb1ELb0ELb0ELb1ELb1ELb1ELb1ELb0EEENS1_21CollectiveEpilogueFwdISB_S9_SC_SE_Li256ELb0ELb1ELb1ELb0EEENS1_19SingleTileSchedulerILb0ELb1ELb1ELi128EEEEEEEEEvNT_6ParamsE,@"STO_CUDA_ENTRY STV_DEFAULT"
_ZN7cutlass13device_kernelIN5flash11enable_sm90INS1_16FlashAttnFwdSm90INS1_25CollectiveMainloopFwdSm90ILi2EN4cute5tupleIJNS5_1CILi1EEES8_S8_EEENS6_IJNS7_ILi128EEESA_SA_EEELi128ENS_10bfloat16_tEfNS_4arch4Sm90ELb1ELb0ELb0ELb0ELb1ELb0ELb0ELb1ELb1ELb1ELb1ELb0EEENS1_21CollectiveEpilogueFwdISB_S9_SC_SE_Li256ELb0ELb1ELb1ELb0EEENS1_19SingleTileSchedulerILb0ELb1ELb1ELi128EEEEEEEEEvNT_6ParamsE:
[----:B------:R-:W-:Y:S01]  /*0000*/  LDC R1, c[0x0][0x37c] ;  /* 0x0000df00ff017b82 */ /* 0x000fe20000000800 */
[----:B------:R-:W-:Y:S05]  /*0010*/  EXIT ;  /* 0x000000000000794d */ /* 0x000fea0003800000 */
.L_x_6:
        /* <DEDUP_REMOVED lines=14> */
.L_x_15:


//--------------------- .text._ZN7cutlass13device_kernelIN5flash11enable_sm90INS1_16FlashAttnFwdSm90INS1_25CollectiveMainloopFwdSm90ILi2EN4cute5tupleIJNS5_1CILi1EEES8_S8_EEENS6_IJNS7_ILi128EEESA_SA_EEELi128ENS_10bfloat16_tEfNS_4arch4Sm90ELb1ELb0ELb0ELb1ELb1ELb0ELb0ELb1ELb1ELb1ELb1ELb0EEENS1_21CollectiveEpilogueFwdISB_S9_SC_SE_Li256ELb1ELb1ELb1ELb0EEENS1_36VarlenDynamicPersistentTileSchedulerILi128ELi128ELi256ELi128ELb1ELb1ELb1ELb1ELb1ELb1EEEEEEEEEvNT_6ParamsE --------------------------
	.section	.text._ZN7cutlass13device_kernelIN5flash11enable_sm90INS1_16FlashAttnFwdSm90INS1_25CollectiveMainloopFwdSm90ILi2EN4cute5tupleIJNS5_1CILi1EEES8_S8_EEENS6_IJNS7_ILi128EEESA_SA_EEELi128ENS_10bfloat16_tEfNS_4arch4Sm90ELb1ELb0ELb0ELb1ELb1ELb0ELb0ELb1ELb1ELb1ELb1ELb0EEENS1_21CollectiveEpilogueFwdISB_S9_SC_SE_Li256ELb1ELb1ELb1ELb0EEENS1_36VarlenDynamicPersistentTileSchedulerILi128ELi128ELi256ELi128ELb1ELb1ELb1ELb1ELb1ELb1EEEEEEEEEvNT_6ParamsE,"ax",@progbits
	.align	128
.text._ZN7cutlass13device_kernelIN5flash11enable_sm90INS1_16FlashAttnFwdSm90INS1_25CollectiveMainloopFwdSm90ILi2EN4cute5tupleIJNS5_1CILi1EEES8_S8_EEENS6_IJNS7_ILi128EEESA_SA_EEELi128ENS_10bfloat16_tEfNS_4arch4Sm90ELb1ELb0ELb0ELb1ELb1ELb0ELb0ELb1ELb1ELb1ELb1ELb0EEENS1_21CollectiveEpilogueFwdISB_S9_SC_SE_Li256ELb1ELb1ELb1ELb0EEENS1_36VarlenDynamicPersistentTileSchedulerILi128ELi128ELi256ELi128ELb1ELb1ELb1ELb1ELb1ELb1EEEEEEEEEvNT_6ParamsE:
        .type           _ZN7cutlass13device_kernelIN5flash11enable_sm90INS1_16FlashAttnFwdSm90INS1_25CollectiveMainloopFwdSm90ILi2EN4cute5tupleIJNS5_1CILi1EEES8_S8_EEENS6_IJNS7_ILi128EEESA_SA_EEELi128ENS_10bfloat16_tEfNS_4arch4Sm90ELb1ELb0ELb0ELb1ELb1ELb0ELb0ELb1ELb1ELb1ELb1ELb0EEENS1_21CollectiveEpilogueFwdISB_S9_SC_SE_Li256ELb1ELb1ELb1ELb0EEENS1_36VarlenDynamicPersistentTileSchedulerILi128ELi128ELi256ELi128ELb1ELb1ELb1ELb1ELb1ELb1EEEEEEEEEvNT_6ParamsE,@function
        .size           _ZN7cutlass13device_kernelIN5flash11enable_sm90INS1_16FlashAttnFwdSm90INS1_25CollectiveMainloopFwdSm90ILi2EN4cute5tupleIJNS5_1CILi1EEES8_S8_EEENS6_IJNS7_ILi128EEESA_SA_EEELi128ENS_10bfloat16_tEfNS_4arch4Sm90ELb1ELb0ELb0ELb1ELb1ELb0ELb0ELb1ELb1ELb1ELb1ELb0EEENS1_21CollectiveEpilogueFwdISB_S9_SC_SE_Li256ELb1ELb1ELb1ELb0EEENS1_36VarlenDynamicPersistentTileSchedulerILi128ELi128ELi256ELi128ELb1ELb1ELb1ELb1ELb1ELb1EEEEEEEEEvNT_6ParamsE,(.L_x_16 - _ZN7cutlass13device_kernelIN5flash11enable_sm90INS1_16FlashAttnFwdSm90INS1_25CollectiveMainloopFwdSm90ILi2EN4cute5tupleIJNS5_1CILi1EEES8_S8_EEENS6_IJNS7_ILi128EEESA_SA_EEELi128ENS_10bfloat16_tEfNS_4arch4Sm90ELb1ELb0ELb0ELb1ELb1ELb0ELb0ELb1ELb1ELb1ELb1ELb0EEENS1_21CollectiveEpilogueFwdISB_S9_SC_SE_Li256ELb1ELb1ELb1ELb0EEENS1_36VarlenDynamicPersistentTileSchedulerILi128ELi128ELi256ELi128ELb1ELb1ELb1ELb1ELb1ELb1EEEEEEEEEvNT_6ParamsE)
        .other          _ZN7cutlass13device_kernelIN5flash11enable_sm90INS1_16FlashAttnFwdSm90INS1_25CollectiveMainloopFwdSm90ILi2EN4cute5tupleIJNS5_1CILi1EEES8_S8_EEENS6_IJNS7_ILi128EEESA_SA_EEELi128ENS_10bfloat16_tEfNS_4arch4Sm90ELb1ELb0ELb0ELb1ELb1ELb0ELb0ELb1ELb1ELb1ELb1ELb0EEENS1_21CollectiveEpilogueFwdISB_S9_SC_SE_Li256ELb1ELb1ELb1ELb0EEENS1_36VarlenDynamicPersistentTileSchedulerILi128ELi128ELi256ELi128ELb1ELb1ELb1ELb1ELb1ELb1EEEEEEEEEvNT_6ParamsE,@"STO_CUDA_ENTRY STV_DEFAULT"
_ZN7cutlass13device_kernelIN5flash11enable_sm90INS1_16FlashAttnFwdSm90INS1_25CollectiveMainloopFwdSm90ILi2EN4cute5tupleIJNS5_1CILi1EEES8_S8_EEENS6_IJNS7_ILi128EEESA_SA_EEELi128ENS_10bfloat16_tEfNS_4arch4Sm90ELb1ELb0ELb0ELb1ELb1ELb0ELb0ELb1ELb1ELb1ELb1ELb0EEENS1_21CollectiveEpilogueFwdISB_S9_SC_SE_Li256ELb1ELb1ELb1ELb0EEENS1_36VarlenDynamicPersistentTileSchedulerILi128ELi128ELi256ELi128ELb1ELb1ELb1ELb1ELb1ELb1EEEEEEEEEvNT_6ParamsE:
[----:B------:R-:W-:Y:S01]  /*0000*/  LDC R1, c[0x0][0x37c] ;  /* 0x0000df00ff017b82 */ /* 0x000fe20000000800 */
[----:B------:R-:W-:Y:S05]  /*0010*/  EXIT ;  /* 0x000000000000794d */ /* 0x000fea0003800000 */
.L_x_7:
        /* <DEDUP_REMOVED lines=14> */
.L_x_16:


//--------------------- .text._ZN7cutlass13device_kernelIN5flash11enable_sm90INS1_16FlashAttnFwdSm90INS1_25CollectiveMainloopFwdSm90ILi2EN4cute5tupleIJNS5_1CILi1EEES8_S8_EEENS6_IJNS7_ILi128EEESA_SA_EEELi128ENS_10bfloat16_tEfNS_4arch4Sm90ELb1ELb0ELb0ELb1ELb1ELb1ELb0ELb1ELb1ELb1ELb1ELb0EEENS1_21CollectiveEpilogueFwdISB_S9_SC_SE_Li256ELb1ELb1ELb1ELb0EEENS1_36VarlenDynamicPersistentTileSchedulerILi128ELi128ELi256ELi128ELb1ELb1ELb1ELb1ELb1ELb1EEEEEEEEEvNT_6ParamsE --------------------------
	.section	.text._ZN7cutlass13device_kernelIN5flash11enable_sm90INS1_16FlashAttnFwdSm90INS1_25CollectiveMainloopFwdSm90ILi2EN4cute5tupleIJNS5_1CILi1EEES8_S8_EEENS6_IJNS7_ILi128EEESA_SA_EEELi128ENS_10bfloat16_tEfNS_4arch4Sm90ELb1ELb0ELb0ELb1ELb1ELb1ELb0ELb1ELb1ELb1ELb1ELb0EEENS1_21CollectiveEpilogueFwdISB_S9_SC_SE_Li256ELb1ELb1ELb1ELb0EEENS1_36VarlenDynamicPersistentTileSchedulerILi128ELi128ELi256ELi128ELb1ELb1ELb1ELb1ELb1ELb1EEEEEEEEEvNT_6ParamsE,"ax",@progbits
	.align	128
.text._ZN7cutlass13device_kernelIN5flash11enable_sm90INS1_16FlashAttnFwdSm90INS1_25CollectiveMainloopFwdSm90ILi2EN4cute5tupleIJNS5_1CILi1EEES8_S8_EEENS6_IJNS7_ILi128EEESA_SA_EEELi128ENS_10bfloat16_tEfNS_4arch4Sm90ELb1ELb0ELb0ELb1ELb1ELb1ELb0ELb1ELb1ELb1ELb1ELb0EEENS1_21CollectiveEpilogueFwdISB_S9_SC_SE_Li256ELb1ELb1ELb1ELb0EEENS1_36VarlenDynamicPersistentTileSchedulerILi128ELi128ELi256ELi128ELb1ELb1ELb1ELb1ELb1ELb1EEEEEEEEEvNT_6ParamsE:
        .type           _ZN7cutlass13device_kernelIN5flash11enable_sm90INS1_16FlashAttnFwdSm90INS1_25CollectiveMainloopFwdSm90ILi2EN4cute5tupleIJNS5_1CILi1EEES8_S8_EEENS6_IJNS7_ILi128EEESA_SA_EEELi128ENS_10bfloat16_tEfNS_4arch4Sm90ELb1ELb0ELb0ELb1ELb1ELb1ELb0ELb1ELb1ELb1ELb1ELb0EEENS1_21CollectiveEpilogueFwdISB_S9_SC_SE_Li256ELb1ELb1ELb1ELb0EEENS1_36VarlenDynamicPersistentTileSchedulerILi128ELi128ELi256ELi128ELb1ELb1ELb1ELb1ELb1ELb1EEEEEEEEEvNT_6ParamsE,@function
        .size           _ZN7cutlass13device_kernelIN5flash11enable_sm90INS1_16FlashAttnFwdSm90INS1_25CollectiveMainloopFwdSm90ILi2EN4cute5tupleIJNS5_1CILi1EEES8_S8_EEENS6_IJNS7_ILi128EEESA_SA_EEELi128ENS_10bfloat16_tEfNS_4arch4Sm90ELb1ELb0ELb0ELb1ELb1ELb1ELb0ELb1ELb1ELb1ELb1ELb0EEENS1_21CollectiveEpilogueFwdISB_S9_SC_SE_Li256ELb1ELb1ELb1ELb0EEENS1_36VarlenDynamicPersistentTileSchedulerILi128ELi128ELi256ELi128ELb1ELb1ELb1ELb1ELb1ELb1EEEEEEEEEvNT_6ParamsE,(.L_x_17 - _ZN7cutlass13device_kernelIN5flash11enable_sm90INS1_16FlashAttnFwdSm90INS1_25CollectiveMainloopFwdSm90ILi2EN4cute5tupleIJNS5_1CILi1EEES8_S8_EEENS6_IJNS7_ILi128EEESA_SA_EEELi128ENS_10bfloat16_tEfNS_4arch4Sm90ELb1ELb0ELb0ELb1ELb1ELb1ELb0ELb1ELb1ELb1ELb1ELb0EEENS1_21CollectiveEpilogueFwdISB_S9_SC_SE_Li256ELb1ELb1ELb1ELb0EEENS1_36VarlenDynamicPersistentTileSchedulerILi128ELi128ELi256ELi128ELb1ELb1ELb1ELb1ELb1ELb1EEEEEEEEEvNT_6ParamsE)
        .other          _ZN7cutlass13device_kernelIN5flash11enable_sm90INS1_16FlashAttnFwdSm90INS1_25CollectiveMainloopFwdSm90ILi2EN4cute5tupleIJNS5_1CILi1EEES8_S8_EEENS6_IJNS7_ILi128EEESA_SA_EEELi128ENS_10bfloat16_tEfNS_4arch4Sm90ELb1ELb0ELb0ELb1ELb1ELb1ELb0ELb1ELb1ELb1ELb1ELb0EEENS1_21CollectiveEpilogueFwdISB_S9_SC_SE_Li256ELb1ELb1ELb1ELb0EEENS1_36VarlenDynamicPersistentTileSchedulerILi128ELi128ELi256ELi128ELb1ELb1ELb1ELb1ELb1ELb1EEEEEEEEEvNT_6ParamsE,@"STO_CUDA_ENTRY STV_DEFAULT"
_ZN7cutlass13device_kernelIN5flash11enable_sm90INS1_16FlashAttnFwdSm90INS1_25CollectiveMainloopFwdSm90ILi2EN4cute5tupleIJNS5_1CILi1EEES8_S8_EEENS6_IJNS7_ILi128EEESA_SA_EEELi128ENS_10bfloat16_tEfNS_4arch4Sm90ELb1ELb0ELb0ELb1ELb1ELb1ELb0ELb1ELb1ELb1ELb1ELb0EEENS1_21CollectiveEpilogueFwdISB_S9_SC_SE_Li256ELb1ELb1ELb1ELb0EEENS1_36VarlenDynamicPersistentTileSchedulerILi128ELi128ELi256ELi128ELb1ELb1ELb1ELb1ELb1ELb1EEEEEEEEEvNT_6ParamsE:
[----:B------:R-:W-:Y:S01]  /*0000*/  LDC R1, c[0x0][0x37c] ;  /* 0x0000df00ff017b82 */ /* 0x000fe20000000800 */
[----:B------:R-:W-:Y:S05]  /*0010*/  EXIT ;  /* 0x000000000000794d */ /* 0x000fea0003800000 */
.L_x_8:
        /* <DEDUP_REMOVED lines=14> */
.L_x_17:


//--------------------- .nv.shared.reserved.0     --------------------------
	.section	.nv.shared.reserved.0,"aw",@nobits
	.weak		__nv_reservedSMEM_offset_0_alias
	.size		__nv_reservedSMEM_offset_0_alias, 0, 64
	.other		__nv_reservedSMEM_offset_0_alias,@"STO_CUDA_RESERVED_SHARED STV_DEFAULT"
__nv_reservedSMEM_offset_0_alias:
	.zero		0
	.zero		64


//--------------------- .nv.global                --------------------------
	.section	.nv.global,"aw",@nobits
.nv.global:
	.type		_ZN78_INTERNAL_7c1c60c6_42_flash_fwd_hdim128_bf16_paged_split_sm90_cu_f3e6f9ee_29994cute1_E,@object
	.size		_ZN78_INTERNAL_7c1c60c6_42_flash_fwd_hdim128_bf16_paged_split_sm90_cu_f3e6f9ee_29994cute1_E,(_ZN78_INTERNAL_7c1c60c6_42_flash_fwd_hdim128_bf16_paged_split_sm90_cu_f3e6f9ee_29994cuda3std3__45__cpo6cbeginE - _ZN78_INTERNAL_7c1c60c6_42_flash_fwd_hdim128_bf16_paged_split_sm90_cu_f3e6f9ee_29994cute1_E)
_ZN78_INTERNAL_7c1c60c6_42_flash_fwd_hdim128_bf16_paged_split_sm90_cu_f3e6f9ee_29994cute1_E:
	.zero		1
	.type		_ZN78_INTERNAL_7c1c60c6_42_flash_fwd_hdim128_bf16_paged_split_sm90_cu_f3e6f9ee_29994cuda3std3__45__cpo6cbeginE,@object
	.size		_ZN78_INTERNAL_7c1c60c6_42_flash_fwd_hdim128_bf16_paged_split_sm90_cu_f3e6f9ee_29994cuda3std3__45__cpo6cbeginE,(_ZN78_INTERNAL_7c1c60c6_42_flash_fwd_hdim128_bf16_paged_split_sm90_cu_f3e6f9ee_29994cuda3std3__48in_placeE - _ZN78_INTERNAL_7c1c60c6_42_flash_fwd_hdim128_bf16_paged_split_sm90_cu_f3e6f9ee_29994cuda3std3__45__cpo6cbeginE)
_ZN78_INTERNAL_7c1c60c6_42_flash_fwd_hdim128_bf16_paged_split_sm90_cu_f3e6f9ee_29994cuda3std3__45__cpo6cbeginE:
	.zero		1
	.type		_ZN78_INTERNAL_7c1c60c6_42_flash_fwd_hdim128_bf16_paged_split_sm90_cu_f3e6f9ee_29994cuda3std3__48in_placeE,@object
	.size		_ZN78_INTERNAL_7c1c60c6_42_flash_fwd_hdim128_bf16_paged_split_sm90_cu_f3e6f9ee_29994cuda3std3__48in_placeE,(_ZN78_INTERNAL_7c1c60c6_42_flash_fwd_hdim128_bf16_paged_split_sm90_cu_f3e6f9ee_29994cuda3std6ranges3__45__cpo9iter_moveE - _ZN78_INTERNAL_7c1c60c6_42_flash_fwd_hdim128_bf16_paged_split_sm90_cu_f3e6f9ee_29994cuda3std3__48in_placeE)
_ZN78_INTERNAL_7c1c60c6_42_flash_fwd_hdim128_bf16_paged_split_sm90_cu_f3e6f9ee_29994cuda3std3__48in_placeE:
	.zero		1
	.type		_ZN78_INTERNAL_7c1c60c6_42_flash_fwd_hdim128_bf16_paged_split_sm90_cu_f3e6f9ee_29994cuda3std6ranges3__45__cpo9iter_moveE,@object
	.size		_ZN78_INTERNAL_7c1c60c6_42_flash_fwd_hdim128_bf16_paged_split_sm90_cu_f3e6f9ee_29994cuda3std6ranges3__45__cpo9iter_moveE,(_ZN78_INTERNAL_7c1c60c6_42_flash_fwd_hdim128_bf16_paged_split_sm90_cu_f3e6f9ee_29994cuda3std3__45__cpo5beginE - _ZN78_INTERNAL_7c1c60c6_42_flash_fwd_hdim128_bf16_paged_split_sm90_cu_f3e6f9ee_29994cuda3std6ranges3__45__cpo9iter_moveE)
_ZN78_INTERNAL_7c1c60c6_42_flash_fwd_hdim128_bf16_paged_split_sm90_cu_f3e6f9ee_29994cuda3std6ranges3__45__cpo9iter_moveE:
	.zero		1
	.type		_ZN78_INTERNAL_7c1c60c6_42_flash_fwd_hdim128_bf16_paged_split_sm90_cu_f3e6f9ee_29994cuda3std3__45__cpo5beginE,@object
	.size		_ZN78_INTERNAL_7c1c60c6_42_flash_fwd_hdim128_bf16_paged_split_sm90_cu_f3e6f9ee_29994cuda3std3__45__cpo5beginE,(_ZN78_INTERNAL_7c1c60c6_42_flash_fwd_hdim128_bf16_paged_split_sm90_cu_f3e6f9ee_29994cuda3std3__480_GLOBAL__N__7c1c60c6_42_flash_fwd_hdim128_bf16_paged_split_sm90_cu_f3e6f9ee_29996ignoreE - _ZN78_INTERNAL_7c1c60c6_42_flash_fwd_hdim128_bf16_paged_split_sm90_cu_f3e6f9ee_29994cuda3std3__45__cpo5beginE)
_ZN78_INTERNAL_7c1c60c6_42_flash_fwd_hdim128_bf16_paged_split_sm90_cu_f3e6f9ee_29994cuda3std3__45__cpo5beginE:
	.zero		1
	.type		_ZN78_INTERNAL_7c1c60c6_42_flash_fwd_hdim128_bf16_paged_split_sm90_cu_f3e6f9ee_29994cuda3std3__480_GLOBAL__N__7c1c60c6_42_flash_fwd_hdim128_bf16_paged_split_sm90_cu_f3e6f9ee_29996ignoreE,@object
	.size		_ZN78_INTERNAL_7c1c60c6_42_flash_fwd_hdim128_bf16_paged_split_sm90_cu_f3e6f9ee_29994cuda3std3__480_GLOBAL__N__7c1c60c6_42_flash_fwd_hdim128_bf16_paged_split_sm90_cu_f3e6f9ee_29996ignoreE,(_ZN78_INTERNAL_7c1c60c6_42_flash_fwd_hdim128_bf16_paged_split_sm90_cu_f3e6f9ee_29994cute7productE - _ZN78_INTERNAL_7c1c60c6_42_flash_fwd_hdim128_bf16_paged_split_sm90_cu_f3e6f9ee_29994cuda3std3__480_GLOBAL__N__7c1c60c6_42_flash_fwd_hdim128_bf16_paged_split_sm90_cu_f3e6f9ee_29996ignoreE)
_ZN78_INTERNAL_7c1c60c6_42_flash_fwd_hdim128_bf16_paged_split_sm90_cu_f3e6f9ee_29994cuda3std3__480_GLOBAL__N__7c1c60c6_42_flash_fwd_hdim128_bf16_paged_split_sm90_cu_f3e6f9ee_29996ignoreE:
	.zero		1
	.type		_ZN78_INTERNAL_7c1c60c6_42_flash_fwd_hdim128_bf16_paged_split_sm90_cu_f3e6f9ee_29994cute7productE,@object
	.size		_ZN78_INTERNAL_7c1c60c6_42_flash_fwd_hdim128_bf16_paged_split_sm90_cu_f3e6f9ee_29994cute7productE,(_ZN78_INTERNAL_7c1c60c6_42_flash_fwd_hdim128_bf16_paged_split_sm90_cu_f3e6f9ee_29994cuda3std3__45__cpo3endE - _ZN78_INTERNAL_7c1c60c6_42_flash_fwd_hdim128_bf16_paged_split_sm90_cu_f3e6f9ee_29994cute7productE)
_ZN78_INTERNAL_7c1c60c6_42_flash_fwd_hdim128_bf16_paged_split_sm90_cu_f3e6f9ee_29994cute7productE:
	.zero		1
	.type		_ZN78_INTERNAL_7c1c60c6_42_flash_fwd_hdim128_bf16_paged_split_sm90_cu_f3e6f9ee_29994cuda3std3__45__cpo3endE,@object
	.size		_ZN78_INTERNAL_7c1c60c6_42_flash_fwd_hdim128_bf16_paged_split_sm90_cu_f3e6f9ee_29994cuda3std3__45__cpo3endE,(_ZN78_INTERNAL_7c1c60c6_42_flash_fwd_hdim128_bf16_paged_split_sm90_cu_f3e6f9ee_29994cuda3std3__419piecewise_constructE - _ZN78_INTERNAL_7c1c60c6_42_flash_fwd_hdim128_bf16_paged_split_sm90_cu_f3e6f9ee_29994cuda3std3__45__cpo3endE)
_ZN78_INTERNAL_7c1c60c6_42_flash_fwd_hdim128_bf16_paged_split_sm90_cu_f3e6f9ee_29994cuda3std3__45__cpo3endE:
	.zero		1
	.type		_ZN78_INTERNAL_7c1c60c6_42_flash_fwd_hdim128_bf16_paged_split_sm90_cu_f3e6f9ee_29994cuda3std3__419piecewise_constructE,@object
	.size		_ZN78_INTERNAL_7c1c60c6_42_flash_fwd_hdim128_bf16_paged_split_sm90_cu_f3e6f9ee_29994cuda3std3__419piecewise_constructE,(_ZN78_INTERNAL_7c1c60c6_42_flash_fwd_hdim128_bf16_paged_split_sm90_cu_f3e6f9ee_29994cuda3std3__45__cpo4cendE - _ZN78_INTERNAL_7c1c60c6_42_flash_fwd_hdim128_bf16_paged_split_sm90_cu_f3e6f9ee_29994cuda3std3__419piecewise_constructE)
_ZN78_INTERNAL_7c1c60c6_42_flash_fwd_hdim128_bf16_paged_split_sm90_cu_f3e6f9ee_29994cuda3std3__419piecewise_constructE:
	.zero		1
	.type		_ZN78_INTERNAL_7c1c60c6_42_flash_fwd_hdim128_bf16_paged_split_sm90_cu_f3e6f9ee_29994cuda3std3__45__cpo4cendE,@object
	.size		_ZN78_INTERNAL_7c1c60c6_42_flash_fwd_hdim128_bf16_paged_split_sm90_cu_f3e6f9ee_29994cuda3std3__45__cpo4cendE,(_ZN78_INTERNAL_7c1c60c6_42_flash_fwd_hdim128_bf16_paged_split_sm90_cu_f3e6f9ee_29994cuda3std6ranges3__45__cpo4swapE - _ZN78_INTERNAL_7c1c60c6_42_flash_fwd_hdim128_bf16_paged_split_sm90_cu_f3e6f9ee_29994cuda3std3__45__cpo4cendE)
_ZN78_INTERNAL_7c1c60c6_42_flash_fwd_hdim128_bf16_paged_split_sm90_cu_f3e6f9ee_29994cuda3std3__45__cpo4cendE:
	.zero		1
	.type		_ZN78_INTERNAL_7c1c60c6_42_flash_fwd_hdim128_bf16_paged_split_sm90_cu_f3e6f9ee_29994cuda3std6ranges3__45__cpo4swapE,@object
	.size		_ZN78_INTERNAL_7c1c60c6_42_flash_fwd_hdim128_bf16_paged_split_sm90_cu_f3e6f9ee_29994cuda3std6ranges3__45__cpo4swapE,(.L_7 - _ZN78_INTERNAL_7c1c60c6_42_flash_fwd_hdim128_bf16_paged_split_sm90_cu_f3e6f9ee_29994cuda3std6ranges3__45__cpo4swapE)
_ZN78_INTERNAL_7c1c60c6_42_flash_fwd_hdim128_bf16_paged_split_sm90_cu_f3e6f9ee_29994cuda3std6ranges3__45__cpo4swapE:
	.zero		1
.L_7:


//--------------------- .nv.constant0._ZN7cutlass13device_kernelIN5flash11enable_sm90INS1_16FlashAttnFwdSm90INS1_25CollectiveMainloopFwdSm90ILi2EN4cute5tupleIJNS5_1CILi1EEES8_S8_EEENS6_IJNS7_ILi128EEESA_SA_EEELi128ENS_10bfloat16_tEfNS_4arch4Sm90ELb0ELb0ELb0ELb0ELb1ELb0ELb0ELb1ELb1ELb1ELb1ELb0EEENS1_21CollectiveEpilogueFwdISB_S9_SC_SE_Li256ELb0ELb1ELb1ELb0EEENS1_19SingleTileSchedulerILb0ELb1ELb1ELi128EEEEEEEEEvNT_6ParamsE --------------------------
	.section	.nv.constant0._ZN7cutlass13device_kernelIN5flash11enable_sm90INS1_16FlashAttnFwdSm90INS1_25CollectiveMainloopFwdSm90ILi2EN4cute5tupleIJNS5_1CILi1EEES8_S8_EEENS6_IJNS7_ILi128EEESA_SA_EEELi128ENS_10bfloat16_tEfNS_4arch4Sm90ELb0ELb0ELb0ELb0ELb1ELb0ELb0ELb1ELb1ELb1ELb1ELb0EEENS1_21CollectiveEpilogueFwdISB_S9_SC_SE_Li256ELb0ELb1ELb1ELb0EEENS1_19SingleTileSchedulerILb0ELb1ELb1ELi128EEEEEEEEEvNT_6ParamsE,"a",@progbits
	.sectionflags	@""
	.align	4
.nv.constant0._ZN7cutlass13device_kernelIN5flash11enable_sm90INS1_16FlashAttnFwdSm90INS1_25CollectiveMainloopFwdSm90ILi2EN4cute5tupleIJNS5_1CILi1EEES8_S8_EEENS6_IJNS7_ILi128EEESA_SA_EEELi128ENS_10bfloat16_tEfNS_4arch4Sm90ELb0ELb0ELb0ELb0ELb1ELb0ELb0ELb1ELb1ELb1ELb1ELb0EEENS1_21CollectiveEpilogueFwdISB_S9_SC_SE_Li256ELb0ELb1ELb1ELb0EEENS1_19SingleTileSchedulerILb0ELb1ELb1ELi128EEEEEEEEEvNT_6ParamsE:
	.zero		3456


//--------------------- .nv.constant0._ZN7cutlass13device_kernelIN5flash11enable_sm90INS1_16FlashAttnFwdSm90INS1_25CollectiveMainloopFwdSm90ILi2EN4cute5tupleIJNS5_1CILi1EEES8_S8_EEENS6_IJNS7_ILi128EEESA_SA_EEELi128ENS_10bfloat16_tEfNS_4arch4Sm90ELb0ELb0ELb0ELb1ELb1ELb0ELb0ELb1ELb1ELb1ELb1ELb0EEENS1_21CollectiveEpilogueFwdISB_S9_SC_SE_Li256ELb1ELb1ELb1ELb0EEENS1_36VarlenDynamicPersistentTileSchedulerILi128ELi128ELi256ELi128ELb1ELb1ELb1ELb0ELb1ELb1EEEEEEEEEvNT_6ParamsE --------------------------
	.section	.nv.constant0._ZN7cutlass13device_kernelIN5flash11enable_sm90INS1_16FlashAttnFwdSm90INS1_25CollectiveMainloopFwdSm90ILi2EN4cute5tupleIJNS5_1CILi1EEES8_S8_EEENS6_IJNS7_ILi128EEESA_SA_EEELi128ENS_10bfloat16_tEfNS_4arch4Sm90ELb0ELb0ELb0ELb1ELb1ELb0ELb0ELb1ELb1ELb1ELb1ELb0EEENS1_21CollectiveEpilogueFwdISB_S9_SC_SE_Li256ELb1ELb1ELb1ELb0EEENS1_36VarlenDynamicPersistentTileSchedulerILi128ELi128ELi256ELi128ELb1ELb1ELb1ELb0ELb1ELb1EEEEEEEEEvNT_6ParamsE,"a",@progbits
	.sectionflags	@""
	.align	4
.nv.constant0._ZN7cutlass13device_kernelIN5flash11enable_sm90INS1_16FlashAttnFwdSm90INS1_25CollectiveMainloopFwdSm90ILi2EN4cute5tupleIJNS5_1CILi1EEES8_S8_EEENS6_IJNS7_ILi128EEESA_SA_EEELi128ENS_10bfloat16_tEfNS_4arch4Sm90ELb0ELb0ELb0ELb1ELb1ELb0ELb0ELb1ELb1ELb1ELb1ELb0EEENS1_21CollectiveEpilogueFwdISB_S9_SC_SE_Li256ELb1ELb1ELb1ELb0EEENS1_36VarlenDynamicPersistentTileSchedulerILi128ELi128ELi256ELi128ELb1ELb1ELb1ELb0ELb1ELb1EEEEEEEEEvNT_6ParamsE:
	.zero		3584


//--------------------- .nv.constant0._ZN7cutlass13device_kernelIN5flash11enable_sm90INS1_16FlashAttnFwdSm90INS1_25CollectiveMainloopFwdSm90ILi2EN4cute5tupleIJNS5_1CILi1EEES8_S8_EEENS6_IJNS7_ILi128EEESA_SA_EEELi128ENS_10bfloat16_tEfNS_4arch4Sm90ELb0ELb0ELb0ELb1ELb1ELb1ELb0ELb1ELb1ELb1ELb1ELb0EEENS1_21CollectiveEpilogueFwdISB_S9_SC_SE_Li256ELb1ELb1ELb1ELb0EEENS1_36VarlenDynamicPersistentTileSchedulerILi128ELi128ELi256ELi128ELb1ELb1ELb1ELb0ELb1ELb1EEEEEEEEEvNT_6ParamsE --------------------------
	.section	.nv.constant0._ZN7cutlass13device_kernelIN5flash11enable_sm90INS1_16FlashAttnFwdSm90INS1_25CollectiveMainloopFwdSm90ILi2EN4cute5tupleIJNS5_1CILi1EEES8_S8_EEENS6_IJNS7_ILi128EEESA_SA_EEELi128ENS_10bfloat16_tEfNS_4arch4Sm90ELb0ELb0ELb0ELb1ELb1ELb1ELb0ELb1ELb1ELb1ELb1ELb0EEENS1_21CollectiveEpilogueFwdISB_S9_SC_SE_Li256ELb1ELb1ELb1ELb0EEENS1_36VarlenDynamicPersistentTileSchedulerILi128ELi128ELi256ELi128ELb1ELb1ELb1ELb0ELb1ELb1EEEEEEEEEvNT_6ParamsE,"a",@progbits
	.sectionflags	@""
	.align	4
.nv.constant0._ZN7cutlass13device_kernelIN5flash11enable_sm90INS1_16FlashAttnFwdSm90INS1_25CollectiveMainloopFwdSm90ILi2EN4cute5tupleIJNS5_1CILi1EEES8_S8_EEENS6_IJNS7_ILi128EEESA_SA_EEELi128ENS_10bfloat16_tEfNS_4arch4Sm90ELb0ELb0ELb0ELb1ELb1ELb1ELb0ELb1ELb1ELb1ELb1ELb0EEENS1_21CollectiveEpilogueFwdISB_S9_SC_SE_Li256ELb1ELb1ELb1ELb0EEENS1_36VarlenDynamicPersistentTileSchedulerILi128ELi128ELi256ELi128ELb1ELb1ELb1ELb0ELb1ELb1EEEEEEEEEvNT_6ParamsE:
	.zero		3584


//--------------------- .nv.constant0._ZN7cutlass13device_kernelIN5flash11enable_sm90INS1_16FlashAttnFwdSm90INS1_25CollectiveMainloopFwdSm90ILi2EN4cute5tupleIJNS5_1CILi1EEES8_S8_EEENS6_IJNS7_ILi128EEESA_SA_EEELi128ENS_10bfloat16_tEfNS_4arch4Sm90ELb0ELb1ELb0ELb0ELb1ELb0ELb0ELb1ELb1ELb1ELb1ELb0EEENS1_21CollectiveEpilogueFwdISB_S9_SC_SE_Li256ELb0ELb1ELb1ELb0EEENS1_19SingleTileSchedulerILb0ELb1ELb1ELi128EEEEEEEEEvNT_6ParamsE --------------------------
	.section	.nv.constant0._ZN7cutlass13device_kernelIN5flash11enable_sm90INS1_16FlashAttnFwdSm90INS1_25CollectiveMainloopFwdSm90ILi2EN4cute5tupleIJNS5_1CILi1EEES8_S8_EEENS6_IJNS7_ILi128EEESA_SA_EEELi128ENS_10bfloat16_tEfNS_4arch4Sm90ELb0ELb1ELb0ELb0ELb1ELb0ELb0ELb1ELb1ELb1ELb1ELb0EEENS1_21CollectiveEpilogueFwdISB_S9_SC_SE_Li256ELb0ELb1ELb1ELb0EEENS1_19SingleTileSchedulerILb0ELb1ELb1ELi128EEEEEEEEEvNT_6ParamsE,"a",@progbits
	.sectionflags	@""
	.align	4
.nv.constant0._ZN7cutlass13device_kernelIN5flash11enable_sm90INS1_16FlashAttnFwdSm90INS1_25CollectiveMainloopFwdSm90ILi2EN4cute5tupleIJNS5_1CILi1EEES8_S8_EEENS6_IJNS7_ILi128EEESA_SA_EEELi128ENS_10bfloat16_tEfNS_4arch4Sm90ELb0ELb1ELb0ELb0ELb1ELb0ELb0ELb1ELb1ELb1ELb1ELb0EEENS1_21CollectiveEpilogueFwdISB_S9_SC_SE_Li256ELb0ELb1ELb1ELb0EEENS1_19SingleTileSchedulerILb0ELb1ELb1ELi128EEEEEEEEEvNT_6ParamsE:
	.zero		3456


//--------------------- .nv.constant0._ZN7cutlass13device_kernelIN5flash11enable_sm90INS1_16FlashAttnFwdSm90INS1_25CollectiveMainloopFwdSm90ILi2EN4cute5tupleIJNS5_1CILi1EEES8_S8_EEENS6_IJNS7_ILi128EEESA_SA_EEELi128ENS_10bfloat16_tEfNS_4arch4Sm90ELb0ELb1ELb0ELb1ELb1ELb0ELb0ELb1ELb1ELb1ELb1ELb0EEENS1_21CollectiveEpilogueFwdISB_S9_SC_SE_Li256ELb1ELb1ELb1ELb0EEENS1_36VarlenDynamicPersistentTileSchedulerILi128ELi128ELi256ELi128ELb1ELb1ELb1ELb1ELb0ELb1EEEEEEEEEvNT_6ParamsE --------------------------
	.section	.nv.constant0._ZN7cutlass13device_kernelIN5flash11enable_sm90INS1_16FlashAttnFwdSm90INS1_25CollectiveMainloopFwdSm90ILi2EN4cute5tupleIJNS5_1CILi1EEES8_S8_EEENS6_IJNS7_ILi128EEESA_SA_EEELi128ENS_10bfloat16_tEfNS_4arch4Sm90ELb0ELb1ELb0ELb1ELb1ELb0ELb0ELb1ELb1ELb1ELb1ELb0EEENS1_21CollectiveEpilogueFwdISB_S9_SC_SE_Li256ELb1ELb1ELb1ELb0EEENS1_36VarlenDynamicPersistentTileSchedulerILi128ELi128ELi256ELi128ELb1ELb1ELb1ELb1ELb0ELb1EEEEEEEEEvNT_6ParamsE,"a",@progbits
	.sectionflags	@""
	.align	4
.nv.constant0._ZN7cutlass13device_kernelIN5flash11enable_sm90INS1_16FlashAttnFwdSm90INS1_25CollectiveMainloopFwdSm90ILi2EN4cute5tupleIJNS5_1CILi1EEES8_S8_EEENS6_IJNS7_ILi128EEESA_SA_EEELi128ENS_10bfloat16_tEfNS_4arch4Sm90ELb0ELb1ELb0ELb1ELb1ELb0ELb0ELb1ELb1ELb1ELb1ELb0EEENS1_21CollectiveEpilogueFwdISB_S9_SC_SE_Li256ELb1ELb1ELb1ELb0EEENS1_36VarlenDynamicPersistentTileSchedulerILi128ELi128ELi256ELi128ELb1ELb1ELb1ELb1ELb0ELb1EEEEEEEEEvNT_6ParamsE:
	.zero		3584


//--------------------- .nv.constant0._ZN7cutlass13device_kernelIN5flash11enable_sm90INS1_16FlashAttnFwdSm90INS1_25CollectiveMainloopFwdSm90ILi2EN4cute5tupleIJNS5_1CILi1EEES8_S8_EEENS6_IJNS7_ILi128EEESA_SA_EEELi128ENS_10bfloat16_tEfNS_4arch4Sm90ELb0ELb1ELb0ELb1ELb1ELb1ELb0ELb1ELb1ELb1ELb1ELb0EEENS1_21CollectiveEpilogueFwdISB_S9_SC_SE_Li256ELb1ELb1ELb1ELb0EEENS1_36VarlenDynamicPersistentTileSchedulerILi128ELi128ELi256ELi128ELb1ELb1ELb1ELb1ELb0ELb1EEEEEEEEEvNT_6ParamsE --------------------------
	.section	.nv.constant0._ZN7cutlass13device_kernelIN5flash11enable_sm90INS1_16FlashAttnFwdSm90INS1_25CollectiveMainloopFwdSm90ILi2EN4cute5tupleIJNS5_1CILi1EEES8_S8_EEENS6_IJNS7_ILi128EEESA_SA_EEELi128ENS_10bfloat16_tEfNS_4arch4Sm90ELb0ELb1ELb0ELb1ELb1ELb1ELb0ELb1ELb1ELb1ELb1ELb0EEENS1_21CollectiveEpilogueFwdISB_S9_SC_SE_Li256ELb1ELb1ELb1ELb0EEENS1_36VarlenDynamicPersistentTileSchedulerILi128ELi128ELi256ELi128ELb1ELb1ELb1ELb1ELb0ELb1EEEEEEEEEvNT_6ParamsE,"a",@progbits
	.sectionflags	@""
	.align	4
.nv.constant0._ZN7cutlass13device_kernelIN5flash11enable_sm90INS1_16FlashAttnFwdSm90INS1_25CollectiveMainloopFwdSm90ILi2EN4cute5tupleIJNS5_1CILi1EEES8_S8_EEENS6_IJNS7_ILi128EEESA_SA_EEELi128ENS_10bfloat16_tEfNS_4arch4Sm90ELb0ELb1ELb0ELb1ELb1ELb1ELb0ELb1ELb1ELb1ELb1ELb0EEENS1_21CollectiveEpilogueFwdISB_S9_SC_SE_Li256ELb1ELb1ELb1ELb0EEENS1_36VarlenDynamicPersistentTileSchedulerILi128ELi128ELi256ELi128ELb1ELb1ELb1ELb1ELb0ELb1EEEEEEEEEvNT_6ParamsE:
	.zero		3584


//--------------------- .nv.constant0._ZN7cutlass13device_kernelIN5flash11enable_sm90INS1_16FlashAttnFwdSm90INS1_25CollectiveMainloopFwdSm90ILi2EN4cute5tupleIJNS5_1CILi1EEES8_S8_EEENS6_IJNS7_ILi128EEESA_SA_EEELi128ENS_10bfloat16_tEfNS_4arch4Sm90ELb1ELb0ELb0ELb0ELb1ELb0ELb0ELb1ELb1ELb1ELb1ELb0EEENS1_21CollectiveEpilogueFwdISB_S9_SC_SE_Li256ELb0ELb1ELb1ELb0EEENS1_19SingleTileSchedulerILb0ELb1ELb1ELi128EEEEEEEEEvNT_6ParamsE --------------------------
	.section	.nv.constant0._ZN7cutlass13device_kernelIN5flash11enable_sm90INS1_16FlashAttnFwdSm90INS1_25CollectiveMainloopFwdSm90ILi2EN4cute5tupleIJNS5_1CILi1EEES8_S8_EEENS6_IJNS7_ILi128EEESA_SA_EEELi128ENS_10bfloat16_tEfNS_4arch4Sm90ELb1ELb0ELb0ELb0ELb1ELb0ELb0ELb1ELb1ELb1ELb1ELb0EEENS1_21CollectiveEpilogueFwdISB_S9_SC_SE_Li256ELb0ELb1ELb1ELb0EEENS1_19SingleTileSchedulerILb0ELb1ELb1ELi128EEEEEEEEEvNT_6ParamsE,"a",@progbits
	.sectionflags	@""
	.align	4
.nv.constant0._ZN7cutlass13device_kernelIN5flash11enable_sm90INS1_16FlashAttnFwdSm90INS1_25CollectiveMainloopFwdSm90ILi2EN4cute5tupleIJNS5_1CILi1EEES8_S8_EEENS6_IJNS7_ILi128EEESA_SA_EEELi128ENS_10bfloat16_tEfNS_4arch4Sm90ELb1ELb0ELb0ELb0ELb1ELb0ELb0ELb1ELb1ELb1ELb1ELb0EEENS1_21CollectiveEpilogueFwdISB_S9_SC_SE_Li256ELb0ELb1ELb1ELb0EEENS1_19SingleTileSchedulerILb0ELb1ELb1ELi128EEEEEEEEEvNT_6ParamsE:
	.zero		3456


//--------------------- .nv.constant0._ZN7cutlass13device_kernelIN5flash11enable_sm90INS1_16FlashAttnFwdSm90INS1_25CollectiveMainloopFwdSm90ILi2EN4cute5tupleIJNS5_1CILi1EEES8_S8_EEENS6_IJNS7_ILi128EEESA_SA_EEELi128ENS_10bfloat16_tEfNS_4arch4Sm90ELb1ELb0ELb0ELb1ELb1ELb0ELb0ELb1ELb1ELb1ELb1ELb0EEENS1_21CollectiveEpilogueFwdISB_S9_SC_SE_Li256ELb1ELb1ELb1ELb0EEENS1_36VarlenDynamicPersistentTileSchedulerILi128ELi128ELi256ELi128ELb1ELb1ELb1ELb1ELb1ELb1EEEEEEEEEvNT_6ParamsE --------------------------
	.section	.nv.constant0._ZN7cutlass13device_kernelIN5flash11enable_sm90INS1_16FlashAttnFwdSm90INS1_25CollectiveMainloopFwdSm90ILi2EN4cute5tupleIJNS5_1CILi1EEES8_S8_EEENS6_IJNS7_ILi128EEESA_SA_EEELi128ENS_10bfloat16_tEfNS_4arch4Sm90ELb1ELb0ELb0ELb1ELb1ELb0ELb0ELb1ELb1ELb1ELb1ELb0EEENS1_21CollectiveEpilogueFwdISB_S9_SC_SE_Li256ELb1ELb1ELb1ELb0EEENS1_36VarlenDynamicPersistentTileSchedulerILi128ELi128ELi256ELi128ELb1ELb1ELb1ELb1ELb1ELb1EEEEEEEEEvNT_6ParamsE,"a",@progbits
	.sectionflags	@""
	.align	4
.nv.constant0._ZN7cutlass13device_kernelIN5flash11enable_sm90INS1_16FlashAttnFwdSm90INS1_25CollectiveMainloopFwdSm90ILi2EN4cute5tupleIJNS5_1CILi1EEES8_S8_EEENS6_IJNS7_ILi128EEESA_SA_EEELi128ENS_10bfloat16_tEfNS_4arch4Sm90ELb1ELb0ELb0ELb1ELb1ELb0ELb0ELb1ELb1ELb1ELb1ELb0EEENS1_21CollectiveEpilogueFwdISB_S9_SC_SE_Li256ELb1ELb1ELb1ELb0EEENS1_36VarlenDynamicPersistentTileSchedulerILi128ELi128ELi256ELi128ELb1ELb1ELb1ELb1ELb1ELb1EEEEEEEEEvNT_6ParamsE:
	.zero		3584


//--------------------- .nv.constant0._ZN7cutlass13device_kernelIN5flash11enable_sm90INS1_16FlashAttnFwdSm90INS1_25CollectiveMainloopFwdSm90ILi2EN4cute5tupleIJNS5_1CILi1EEES8_S8_EEENS6_IJNS7_ILi128EEESA_SA_EEELi128ENS_10bfloat16_tEfNS_4arch4Sm90ELb1ELb0ELb0ELb1ELb1ELb1ELb0ELb1ELb1ELb1ELb1ELb0EEENS1_21CollectiveEpilogueFwdISB_S9_SC_SE_Li256ELb1ELb1ELb1ELb0EEENS1_36VarlenDynamicPersistentTileSchedulerILi128ELi128ELi256ELi128ELb1ELb1ELb1ELb1ELb1ELb1EEEEEEEEEvNT_6ParamsE --------------------------
	.section	.nv.constant0._ZN7cutlass13device_kernelIN5flash11enable_sm90INS1_16FlashAttnFwdSm90INS1_25CollectiveMainloopFwdSm90ILi2EN4cute5tupleIJNS5_1CILi1EEES8_S8_EEENS6_IJNS7_ILi128EEESA_SA_EEELi128ENS_10bfloat16_tEfNS_4arch4Sm90ELb1ELb0ELb0ELb1ELb1ELb1ELb0ELb1ELb1ELb1ELb1ELb0EEENS1_21CollectiveEpilogueFwdISB_S9_SC_SE_Li256ELb1ELb1ELb1ELb0EEENS1_36VarlenDynamicPersistentTileSchedulerILi128ELi128ELi256ELi128ELb1ELb1ELb1ELb1ELb1ELb1EEEEEEEEEvNT_6ParamsE,"a",@progbits
	.sectionflags	@""
	.align	4
.nv.constant0._ZN7cutlass13device_kernelIN5flash11enable_sm90INS1_16FlashAttnFwdSm90INS1_25CollectiveMainloopFwdSm90ILi2EN4cute5tupleIJNS5_1CILi1EEES8_S8_EEENS6_IJNS7_ILi128EEESA_SA_EEELi128ENS_10bfloat16_tEfNS_4arch4Sm90ELb1ELb0ELb0ELb1ELb1ELb1ELb0ELb1ELb1ELb1ELb1ELb0EEENS1_21CollectiveEpilogueFwdISB_S9_SC_SE_Li256ELb1ELb1ELb1ELb0EEENS1_36VarlenDynamicPersistentTileSchedulerILi128ELi128ELi256ELi128ELb1ELb1ELb1ELb1ELb1ELb1EEEEEEEEEvNT_6ParamsE:
	.zero		3584


//--------------------- SYMBOLS --------------------------

	.type		.nv.reservedSmem.offset0,@object
	.size		.nv.reservedSmem.offset0,0x4
